//
// Generated by NVIDIA NVVM Compiler
//
// Compiler Build ID: CL-36424714
// Cuda compilation tools, release 13.0, V13.0.88
// Based on NVVM 20.0.0
//

.version 9.0
.target sm_100
.address_size 64

	// .globl	_Z8ckMedianPK6uchar4Pjiii
.extern .shared .align 16 .b8 uc4LocalData[];

.visible .entry _Z8ckMedianPK6uchar4Pjiii(
	.param .u64 .ptr .align 1 _Z8ckMedianPK6uchar4Pjiii_param_0,
	.param .u64 .ptr .align 1 _Z8ckMedianPK6uchar4Pjiii_param_1,
	.param .u32 _Z8ckMedianPK6uchar4Pjiii_param_2,
	.param .u32 _Z8ckMedianPK6uchar4Pjiii_param_3,
	.param .u32 _Z8ckMedianPK6uchar4Pjiii_param_4
)
{
	.reg .pred 	%p<90>;
	.reg .b16 	%rs<55>;
	.reg .b32 	%r<249>;
	.reg .b32 	%f<76>;
	.reg .b64 	%rd<20>;

	ld.param.u64 	%rd3, [_Z8ckMedianPK6uchar4Pjiii_param_0];
	ld.param.u32 	%r24, [_Z8ckMedianPK6uchar4Pjiii_param_2];
	ld.param.u32 	%r27, [_Z8ckMedianPK6uchar4Pjiii_param_3];
	ld.param.u32 	%r26, [_Z8ckMedianPK6uchar4Pjiii_param_4];
	cvta.to.global.u64 	%rd1, %rd3;
	mov.u32 	%r1, %tid.x;
	mov.u32 	%r2, %tid.y;
	mov.u32 	%r3, %ctaid.x;
	mov.u32 	%r28, %ctaid.y;
	mov.u32 	%r4, %ntid.x;
	mov.u32 	%r5, %ntid.y;
	mul.lo.s32 	%r6, %r3, %r4;
	add.s32 	%r29, %r6, %r1;
	mad.lo.s32 	%r30, %r28, %r5, %r2;
	setp.ne.s32 	%p2, %r30, 0;
	add.s32 	%r8, %r30, -1;
	mul.lo.s32 	%r9, %r27, %r8;
	add.s32 	%r10, %r9, %r29;
	mul.lo.s32 	%r11, %r24, %r2;
	add.s32 	%r31, %r11, %r1;
	setp.le.s32 	%p3, %r30, %r26;
	and.pred  	%p1, %p2, %p3;
	not.pred 	%p4, %p1;
	setp.ge.s32 	%p5, %r29, %r27;
	shl.b32 	%r32, %r31, 2;
	mov.u32 	%r33, uc4LocalData;
	add.s32 	%r12, %r33, %r32;
	or.pred  	%p6, %p4, %p5;
	@%p6 bra 	$L__BB0_2;
	mul.wide.s32 	%rd4, %r10, 4;
	add.s64 	%rd5, %rd1, %rd4;
	ld.global.u32 	%r35, [%rd5];
	st.shared.u32 	[%r12+4], %r35;
	bra.uni 	$L__BB0_3;
$L__BB0_2:
	mov.b32 	%r34, 0;
	st.shared.u32 	[%r12+4], %r34;
$L__BB0_3:
	setp.gt.u32 	%p7, %r2, 1;
	@%p7 bra 	$L__BB0_7;
	ld.param.u32 	%r244, [_Z8ckMedianPK6uchar4Pjiii_param_4];
	setp.ge.s32 	%p8, %r29, %r27;
	mul.lo.s32 	%r13, %r24, %r5;
	add.s32 	%r36, %r8, %r5;
	setp.ge.s32 	%p9, %r36, %r244;
	or.pred  	%p10, %p9, %p8;
	@%p10 bra 	$L__BB0_6;
	shl.b32 	%r40, %r13, 2;
	add.s32 	%r41, %r12, %r40;
	mad.lo.s32 	%r42, %r27, %r5, %r10;
	mul.wide.s32 	%rd6, %r42, 4;
	add.s64 	%rd7, %rd1, %rd6;
	ld.global.u32 	%r43, [%rd7];
	st.shared.u32 	[%r41+4], %r43;
	bra.uni 	$L__BB0_7;
$L__BB0_6:
	shl.b32 	%r37, %r13, 2;
	add.s32 	%r38, %r12, %r37;
	mov.b32 	%r39, 0;
	st.shared.u32 	[%r38+4], %r39;
$L__BB0_7:
	add.s32 	%r44, %r4, -1;
	setp.ne.s32 	%p11, %r1, %r44;
	@%p11 bra 	$L__BB0_15;
	setp.eq.s32 	%p19, %r3, 0;
	or.pred  	%p21, %p19, %p4;
	@%p21 bra 	$L__BB0_10;
	shl.b32 	%r67, %r11, 2;
	add.s32 	%r69, %r33, %r67;
	add.s32 	%r70, %r6, %r9;
	add.s32 	%r71, %r70, -1;
	mul.wide.s32 	%rd12, %r71, 4;
	add.s64 	%rd13, %rd1, %rd12;
	ld.global.u32 	%r72, [%rd13];
	st.shared.u32 	[%r69], %r72;
	bra.uni 	$L__BB0_11;
$L__BB0_10:
	shl.b32 	%r63, %r11, 2;
	add.s32 	%r65, %r33, %r63;
	mov.b32 	%r66, 0;
	st.shared.u32 	[%r65], %r66;
$L__BB0_11:
	setp.gt.u32 	%p22, %r2, 1;
	@%p22 bra 	$L__BB0_24;
	ld.param.u32 	%r246, [_Z8ckMedianPK6uchar4Pjiii_param_4];
	setp.eq.s32 	%p23, %r3, 0;
	mad.lo.s32 	%r14, %r24, %r5, %r11;
	add.s32 	%r15, %r8, %r5;
	setp.ge.s32 	%p24, %r15, %r246;
	or.pred  	%p25, %p23, %p24;
	@%p25 bra 	$L__BB0_14;
	shl.b32 	%r77, %r14, 2;
	add.s32 	%r79, %r33, %r77;
	mad.lo.s32 	%r80, %r27, %r15, %r6;
	add.s32 	%r81, %r80, -1;
	mul.wide.s32 	%rd14, %r81, 4;
	add.s64 	%rd15, %rd1, %rd14;
	ld.global.u32 	%r82, [%rd15];
	st.shared.u32 	[%r79], %r82;
	bra.uni 	$L__BB0_24;
$L__BB0_14:
	shl.b32 	%r73, %r14, 2;
	add.s32 	%r75, %r33, %r73;
	mov.b32 	%r76, 0;
	st.shared.u32 	[%r75], %r76;
	bra.uni 	$L__BB0_24;
$L__BB0_15:
	setp.ne.s32 	%p12, %r1, 0;
	@%p12 bra 	$L__BB0_24;
	add.s32 	%r16, %r11, %r24;
	@%p4 bra 	$L__BB0_19;
	add.s32 	%r17, %r6, %r4;
	setp.ge.s32 	%p14, %r17, %r27;
	@%p14 bra 	$L__BB0_19;
	shl.b32 	%r49, %r16, 2;
	add.s32 	%r51, %r33, %r49;
	add.s32 	%r52, %r9, %r17;
	mul.wide.s32 	%rd8, %r52, 4;
	add.s64 	%rd9, %rd1, %rd8;
	ld.global.u32 	%r53, [%rd9];
	st.shared.u32 	[%r51+-4], %r53;
	bra.uni 	$L__BB0_20;
$L__BB0_19:
	shl.b32 	%r45, %r16, 2;
	add.s32 	%r47, %r33, %r45;
	mov.b32 	%r48, 0;
	st.shared.u32 	[%r47+-4], %r48;
$L__BB0_20:
	setp.gt.u32 	%p15, %r2, 1;
	@%p15 bra 	$L__BB0_24;
	ld.param.u32 	%r245, [_Z8ckMedianPK6uchar4Pjiii_param_4];
	mad.lo.s32 	%r18, %r24, %r5, %r16;
	add.s32 	%r19, %r8, %r5;
	setp.ge.s32 	%p16, %r19, %r245;
	add.s32 	%r20, %r6, %r4;
	setp.ge.s32 	%p17, %r20, %r27;
	or.pred  	%p18, %p16, %p17;
	@%p18 bra 	$L__BB0_23;
	shl.b32 	%r58, %r18, 2;
	add.s32 	%r60, %r33, %r58;
	mad.lo.s32 	%r61, %r27, %r19, %r20;
	mul.wide.u32 	%rd10, %r61, 4;
	add.s64 	%rd11, %rd1, %rd10;
	ld.global.u32 	%r62, [%rd11];
	st.shared.u32 	[%r60+-4], %r62;
	bra.uni 	$L__BB0_24;
$L__BB0_23:
	shl.b32 	%r54, %r18, 2;
	add.s32 	%r56, %r33, %r54;
	mov.b32 	%r57, 0;
	st.shared.u32 	[%r56+-4], %r57;
$L__BB0_24:
	bar.sync 	0;
	.pragma "used_bytes_mask 7";
	ld.shared.u32 	%r84, [%r12];
	bfe.u32 	%r85, %r84, 0, 8;
	cvt.u16.u32 	%rs1, %r85;
	and.b16  	%rs2, %rs1, 255;
	bfe.u32 	%r86, %r84, 8, 8;
	cvt.u16.u32 	%rs3, %r86;
	and.b16  	%rs4, %rs3, 255;
	bfe.u32 	%r87, %r84, 16, 8;
	cvt.u16.u32 	%rs5, %r87;
	and.b16  	%rs6, %rs5, 255;
	cvt.rn.f32.u16 	%f1, %rs2;
	cvt.rn.f32.u16 	%f2, %rs4;
	cvt.rn.f32.u16 	%f3, %rs6;
	.pragma "used_bytes_mask 7";
	ld.shared.u32 	%r88, [%r12+4];
	bfe.u32 	%r89, %r88, 0, 8;
	cvt.u16.u32 	%rs7, %r89;
	and.b16  	%rs8, %rs7, 255;
	bfe.u32 	%r90, %r88, 8, 8;
	cvt.u16.u32 	%rs9, %r90;
	and.b16  	%rs10, %rs9, 255;
	bfe.u32 	%r91, %r88, 16, 8;
	cvt.u16.u32 	%rs11, %r91;
	and.b16  	%rs12, %rs11, 255;
	cvt.rn.f32.u16 	%f4, %rs8;
	cvt.rn.f32.u16 	%f5, %rs10;
	cvt.rn.f32.u16 	%f6, %rs12;
	.pragma "used_bytes_mask 7";
	ld.shared.u32 	%r92, [%r12+8];
	bfe.u32 	%r93, %r92, 0, 8;
	cvt.u16.u32 	%rs13, %r93;
	and.b16  	%rs14, %rs13, 255;
	bfe.u32 	%r94, %r92, 8, 8;
	cvt.u16.u32 	%rs15, %r94;
	and.b16  	%rs16, %rs15, 255;
	bfe.u32 	%r95, %r92, 16, 8;
	cvt.u16.u32 	%rs17, %r95;
	and.b16  	%rs18, %rs17, 255;
	cvt.rn.f32.u16 	%f7, %rs14;
	cvt.rn.f32.u16 	%f8, %rs16;
	cvt.rn.f32.u16 	%f9, %rs18;
	shl.b32 	%r96, %r24, 2;
	add.s32 	%r97, %r12, %r96;
	.pragma "used_bytes_mask 7";
	ld.shared.u32 	%r98, [%r97];
	bfe.u32 	%r99, %r98, 0, 8;
	cvt.u16.u32 	%rs19, %r99;
	and.b16  	%rs20, %rs19, 255;
	bfe.u32 	%r100, %r98, 8, 8;
	cvt.u16.u32 	%rs21, %r100;
	and.b16  	%rs22, %rs21, 255;
	bfe.u32 	%r101, %r98, 16, 8;
	cvt.u16.u32 	%rs23, %r101;
	and.b16  	%rs24, %rs23, 255;
	cvt.rn.f32.u16 	%f10, %rs20;
	cvt.rn.f32.u16 	%f11, %rs22;
	cvt.rn.f32.u16 	%f12, %rs24;
	.pragma "used_bytes_mask 7";
	ld.shared.u32 	%r102, [%r97+4];
	bfe.u32 	%r103, %r102, 0, 8;
	cvt.u16.u32 	%rs25, %r103;
	and.b16  	%rs26, %rs25, 255;
	bfe.u32 	%r104, %r102, 8, 8;
	cvt.u16.u32 	%rs27, %r104;
	and.b16  	%rs28, %rs27, 255;
	bfe.u32 	%r105, %r102, 16, 8;
	cvt.u16.u32 	%rs29, %r105;
	and.b16  	%rs30, %rs29, 255;
	cvt.rn.f32.u16 	%f13, %rs26;
	cvt.rn.f32.u16 	%f14, %rs28;
	cvt.rn.f32.u16 	%f15, %rs30;
	.pragma "used_bytes_mask 7";
	ld.shared.u32 	%r106, [%r97+8];
	bfe.u32 	%r107, %r106, 0, 8;
	cvt.u16.u32 	%rs31, %r107;
	and.b16  	%rs32, %rs31, 255;
	bfe.u32 	%r108, %r106, 8, 8;
	cvt.u16.u32 	%rs33, %r108;
	and.b16  	%rs34, %rs33, 255;
	bfe.u32 	%r109, %r106, 16, 8;
	cvt.u16.u32 	%rs35, %r109;
	and.b16  	%rs36, %rs35, 255;
	cvt.rn.f32.u16 	%f16, %rs32;
	cvt.rn.f32.u16 	%f17, %rs34;
	cvt.rn.f32.u16 	%f18, %rs36;
	add.s32 	%r110, %r97, %r96;
	.pragma "used_bytes_mask 7";
	ld.shared.u32 	%r111, [%r110];
	bfe.u32 	%r112, %r111, 0, 8;
	cvt.u16.u32 	%rs37, %r112;
	and.b16  	%rs38, %rs37, 255;
	bfe.u32 	%r113, %r111, 8, 8;
	cvt.u16.u32 	%rs39, %r113;
	and.b16  	%rs40, %rs39, 255;
	bfe.u32 	%r114, %r111, 16, 8;
	cvt.u16.u32 	%rs41, %r114;
	and.b16  	%rs42, %rs41, 255;
	cvt.rn.f32.u16 	%f19, %rs38;
	cvt.rn.f32.u16 	%f20, %rs40;
	cvt.rn.f32.u16 	%f21, %rs42;
	.pragma "used_bytes_mask 7";
	ld.shared.u32 	%r115, [%r110+4];
	bfe.u32 	%r116, %r115, 0, 8;
	cvt.u16.u32 	%rs43, %r116;
	and.b16  	%rs44, %rs43, 255;
	bfe.u32 	%r117, %r115, 8, 8;
	cvt.u16.u32 	%rs45, %r117;
	and.b16  	%rs46, %rs45, 255;
	bfe.u32 	%r118, %r115, 16, 8;
	cvt.u16.u32 	%rs47, %r118;
	and.b16  	%rs48, %rs47, 255;
	cvt.rn.f32.u16 	%f22, %rs44;
	cvt.rn.f32.u16 	%f23, %rs46;
	cvt.rn.f32.u16 	%f24, %rs48;
	.pragma "used_bytes_mask 7";
	ld.shared.u32 	%r119, [%r110+8];
	bfe.u32 	%r120, %r119, 0, 8;
	cvt.u16.u32 	%rs49, %r120;
	and.b16  	%rs50, %rs49, 255;
	bfe.u32 	%r121, %r119, 8, 8;
	cvt.u16.u32 	%rs51, %r121;
	and.b16  	%rs52, %rs51, 255;
	bfe.u32 	%r122, %r119, 16, 8;
	cvt.u16.u32 	%rs53, %r122;
	and.b16  	%rs54, %rs53, 255;
	cvt.rn.f32.u16 	%f25, %rs50;
	cvt.rn.f32.u16 	%f26, %rs52;
	cvt.rn.f32.u16 	%f27, %rs54;
	mov.f32 	%f71, 0f00000000;
	mov.f32 	%f68, 0f437F0000;
	mov.f32 	%f67, 0f43000000;
	mov.b32 	%r248, 0;
	mov.f32 	%f69, %f68;
	mov.f32 	%f70, %f68;
	mov.f32 	%f72, %f71;
	mov.f32 	%f73, %f71;
	mov.f32 	%f74, %f67;
	mov.f32 	%f75, %f67;
$L__BB0_25:
	setp.lt.f32 	%p26, %f74, %f1;
	selp.u32 	%r123, 1, 0, %p26;
	setp.lt.f32 	%p27, %f75, %f2;
	selp.u32 	%r124, 1, 0, %p27;
	setp.lt.f32 	%p28, %f67, %f3;
	selp.u32 	%r125, 1, 0, %p28;
	setp.lt.f32 	%p29, %f74, %f4;
	selp.u32 	%r126, 1, 0, %p29;
	add.s32 	%r127, %r126, %r123;
	setp.lt.f32 	%p30, %f75, %f5;
	selp.u32 	%r128, 1, 0, %p30;
	add.s32 	%r129, %r128, %r124;
	setp.lt.f32 	%p31, %f67, %f6;
	selp.u32 	%r130, 1, 0, %p31;
	add.s32 	%r131, %r130, %r125;
	setp.lt.f32 	%p32, %f74, %f7;
	selp.u32 	%r132, 1, 0, %p32;
	add.s32 	%r133, %r127, %r132;
	setp.lt.f32 	%p33, %f75, %f8;
	selp.u32 	%r134, 1, 0, %p33;
	add.s32 	%r135, %r129, %r134;
	setp.lt.f32 	%p34, %f67, %f9;
	selp.u32 	%r136, 1, 0, %p34;
	add.s32 	%r137, %r131, %r136;
	setp.lt.f32 	%p35, %f74, %f10;
	selp.u32 	%r138, 1, 0, %p35;
	add.s32 	%r139, %r133, %r138;
	setp.lt.f32 	%p36, %f75, %f11;
	selp.u32 	%r140, 1, 0, %p36;
	add.s32 	%r141, %r135, %r140;
	setp.lt.f32 	%p37, %f67, %f12;
	selp.u32 	%r142, 1, 0, %p37;
	add.s32 	%r143, %r137, %r142;
	setp.lt.f32 	%p38, %f74, %f13;
	selp.u32 	%r144, 1, 0, %p38;
	add.s32 	%r145, %r139, %r144;
	setp.lt.f32 	%p39, %f75, %f14;
	selp.u32 	%r146, 1, 0, %p39;
	add.s32 	%r147, %r141, %r146;
	setp.lt.f32 	%p40, %f67, %f15;
	selp.u32 	%r148, 1, 0, %p40;
	add.s32 	%r149, %r143, %r148;
	setp.lt.f32 	%p41, %f74, %f16;
	selp.u32 	%r150, 1, 0, %p41;
	add.s32 	%r151, %r145, %r150;
	setp.lt.f32 	%p42, %f75, %f17;
	selp.u32 	%r152, 1, 0, %p42;
	add.s32 	%r153, %r147, %r152;
	setp.lt.f32 	%p43, %f67, %f18;
	selp.u32 	%r154, 1, 0, %p43;
	add.s32 	%r155, %r149, %r154;
	setp.lt.f32 	%p44, %f74, %f19;
	selp.u32 	%r156, 1, 0, %p44;
	add.s32 	%r157, %r151, %r156;
	setp.lt.f32 	%p45, %f75, %f20;
	selp.u32 	%r158, 1, 0, %p45;
	add.s32 	%r159, %r153, %r158;
	setp.lt.f32 	%p46, %f67, %f21;
	selp.u32 	%r160, 1, 0, %p46;
	add.s32 	%r161, %r155, %r160;
	setp.lt.f32 	%p47, %f74, %f22;
	selp.u32 	%r162, 1, 0, %p47;
	add.s32 	%r163, %r157, %r162;
	setp.lt.f32 	%p48, %f75, %f23;
	selp.u32 	%r164, 1, 0, %p48;
	add.s32 	%r165, %r159, %r164;
	setp.lt.f32 	%p49, %f67, %f24;
	selp.u32 	%r166, 1, 0, %p49;
	add.s32 	%r167, %r161, %r166;
	setp.lt.f32 	%p50, %f74, %f25;
	selp.u32 	%r168, 1, 0, %p50;
	add.s32 	%r169, %r163, %r168;
	setp.lt.f32 	%p51, %f75, %f26;
	selp.u32 	%r170, 1, 0, %p51;
	add.s32 	%r171, %r165, %r170;
	setp.lt.f32 	%p52, %f67, %f27;
	selp.u32 	%r172, 1, 0, %p52;
	add.s32 	%r173, %r167, %r172;
	setp.gt.u32 	%p53, %r169, 4;
	selp.f32 	%f49, %f74, %f71, %p53;
	selp.f32 	%f50, %f68, %f74, %p53;
	setp.gt.u32 	%p54, %r171, 4;
	selp.f32 	%f51, %f75, %f72, %p54;
	selp.f32 	%f52, %f69, %f75, %p54;
	setp.gt.u32 	%p55, %r173, 4;
	selp.f32 	%f53, %f67, %f73, %p55;
	selp.f32 	%f54, %f70, %f67, %p55;
	add.f32 	%f55, %f50, %f49;
	mul.f32 	%f56, %f55, 0f3F000000;
	add.f32 	%f57, %f52, %f51;
	mul.f32 	%f58, %f57, 0f3F000000;
	add.f32 	%f59, %f54, %f53;
	mul.f32 	%f60, %f59, 0f3F000000;
	setp.lt.f32 	%p56, %f56, %f1;
	selp.u32 	%r174, 1, 0, %p56;
	setp.lt.f32 	%p57, %f58, %f2;
	selp.u32 	%r175, 1, 0, %p57;
	setp.lt.f32 	%p58, %f60, %f3;
	selp.u32 	%r176, 1, 0, %p58;
	setp.lt.f32 	%p59, %f56, %f4;
	selp.u32 	%r177, 1, 0, %p59;
	add.s32 	%r178, %r177, %r174;
	setp.lt.f32 	%p60, %f58, %f5;
	selp.u32 	%r179, 1, 0, %p60;
	add.s32 	%r180, %r179, %r175;
	setp.lt.f32 	%p61, %f60, %f6;
	selp.u32 	%r181, 1, 0, %p61;
	add.s32 	%r182, %r181, %r176;
	setp.lt.f32 	%p62, %f56, %f7;
	selp.u32 	%r183, 1, 0, %p62;
	add.s32 	%r184, %r178, %r183;
	setp.lt.f32 	%p63, %f58, %f8;
	selp.u32 	%r185, 1, 0, %p63;
	add.s32 	%r186, %r180, %r185;
	setp.lt.f32 	%p64, %f60, %f9;
	selp.u32 	%r187, 1, 0, %p64;
	add.s32 	%r188, %r182, %r187;
	setp.lt.f32 	%p65, %f56, %f10;
	selp.u32 	%r189, 1, 0, %p65;
	add.s32 	%r190, %r184, %r189;
	setp.lt.f32 	%p66, %f58, %f11;
	selp.u32 	%r191, 1, 0, %p66;
	add.s32 	%r192, %r186, %r191;
	setp.lt.f32 	%p67, %f60, %f12;
	selp.u32 	%r193, 1, 0, %p67;
	add.s32 	%r194, %r188, %r193;
	setp.lt.f32 	%p68, %f56, %f13;
	selp.u32 	%r195, 1, 0, %p68;
	add.s32 	%r196, %r190, %r195;
	setp.lt.f32 	%p69, %f58, %f14;
	selp.u32 	%r197, 1, 0, %p69;
	add.s32 	%r198, %r192, %r197;
	setp.lt.f32 	%p70, %f60, %f15;
	selp.u32 	%r199, 1, 0, %p70;
	add.s32 	%r200, %r194, %r199;
	setp.lt.f32 	%p71, %f56, %f16;
	selp.u32 	%r201, 1, 0, %p71;
	add.s32 	%r202, %r196, %r201;
	setp.lt.f32 	%p72, %f58, %f17;
	selp.u32 	%r203, 1, 0, %p72;
	add.s32 	%r204, %r198, %r203;
	setp.lt.f32 	%p73, %f60, %f18;
	selp.u32 	%r205, 1, 0, %p73;
	add.s32 	%r206, %r200, %r205;
	setp.lt.f32 	%p74, %f56, %f19;
	selp.u32 	%r207, 1, 0, %p74;
	add.s32 	%r208, %r202, %r207;
	setp.lt.f32 	%p75, %f58, %f20;
	selp.u32 	%r209, 1, 0, %p75;
	add.s32 	%r210, %r204, %r209;
	setp.lt.f32 	%p76, %f60, %f21;
	selp.u32 	%r211, 1, 0, %p76;
	add.s32 	%r212, %r206, %r211;
	setp.lt.f32 	%p77, %f56, %f22;
	selp.u32 	%r213, 1, 0, %p77;
	add.s32 	%r214, %r208, %r213;
	setp.lt.f32 	%p78, %f58, %f23;
	selp.u32 	%r215, 1, 0, %p78;
	add.s32 	%r216, %r210, %r215;
	setp.lt.f32 	%p79, %f60, %f24;
	selp.u32 	%r217, 1, 0, %p79;
	add.s32 	%r218, %r212, %r217;
	setp.lt.f32 	%p80, %f56, %f25;
	selp.u32 	%r219, 1, 0, %p80;
	add.s32 	%r220, %r214, %r219;
	setp.lt.f32 	%p81, %f58, %f26;
	selp.u32 	%r221, 1, 0, %p81;
	add.s32 	%r222, %r216, %r221;
	setp.lt.f32 	%p82, %f60, %f27;
	selp.u32 	%r223, 1, 0, %p82;
	add.s32 	%r224, %r218, %r223;
	setp.gt.u32 	%p83, %r220, 4;
	selp.f32 	%f71, %f56, %f49, %p83;
	selp.f32 	%f68, %f50, %f56, %p83;
	setp.gt.u32 	%p84, %r222, 4;
	selp.f32 	%f72, %f58, %f51, %p84;
	selp.f32 	%f69, %f52, %f58, %p84;
	setp.gt.u32 	%p85, %r224, 4;
	selp.f32 	%f73, %f60, %f53, %p85;
	selp.f32 	%f70, %f54, %f60, %p85;
	add.f32 	%f61, %f68, %f71;
	mul.f32 	%f74, %f61, 0f3F000000;
	add.f32 	%f62, %f69, %f72;
	mul.f32 	%f75, %f62, 0f3F000000;
	add.f32 	%f63, %f70, %f73;
	mul.f32 	%f67, %f63, 0f3F000000;
	add.s32 	%r248, %r248, 2;
	setp.ne.s32 	%p86, %r248, 8;
	@%p86 bra 	$L__BB0_25;
	ld.param.u32 	%r247, [_Z8ckMedianPK6uchar4Pjiii_param_4];
	mov.u32 	%r225, %ctaid.x;
	mov.u32 	%r226, %ntid.x;
	mov.u32 	%r227, %tid.x;
	mad.lo.s32 	%r228, %r225, %r226, %r227;
	setp.ge.s32 	%p87, %r228, %r27;
	mov.u32 	%r230, %ctaid.y;
	mov.u32 	%r231, %ntid.y;
	mov.u32 	%r232, %tid.y;
	mad.lo.s32 	%r233, %r230, %r231, %r232;
	setp.gt.s32 	%p88, %r233, %r247;
	add.f32 	%f64, %f74, 0f3F000000;
	cvt.rzi.u32.f32 	%r234, %f64;
	and.b32  	%r235, %r234, 255;
	add.f32 	%f65, %f75, 0f3F000000;
	cvt.rzi.u32.f32 	%r236, %f65;
	shl.b32 	%r237, %r236, 8;
	and.b32  	%r238, %r237, 65280;
	or.b32  	%r239, %r235, %r238;
	add.f32 	%f66, %f67, 0f3F000000;
	cvt.rzi.u32.f32 	%r240, %f66;
	shl.b32 	%r241, %r240, 16;
	and.b32  	%r242, %r241, 16711680;
	or.b32  	%r23, %r239, %r242;
	or.pred  	%p89, %p88, %p87;
	@%p89 bra 	$L__BB0_28;
	ld.param.u64 	%rd19, [_Z8ckMedianPK6uchar4Pjiii_param_1];
	add.s32 	%r243, %r10, %r27;
	cvta.to.global.u64 	%rd16, %rd19;
	mul.wide.s32 	%rd17, %r243, 4;
	add.s64 	%rd18, %rd16, %rd17;
	st.global.u32 	[%rd18], %r23;
$L__BB0_28:
	ret;

}


// ===== COMPILED SASS (sm_100) =====

	.target	sm_100

	.elftype	@"ET_EXEC"


//--------------------- .note.nv.tkinfo           --------------------------
	.section	.note.nv.tkinfo,"",@"SHT_NOTE"
	.sectionflags	@"SHF_NOTE_NV_TKINFO"
	.tkinfo
        /*0018*/ 	.word	0x00000002
        /*0030*/ 	.string	""
        /*0030*/ 	.string	"ptxas"
        /*0030*/ 	.string	"Cuda compilation tools, release 13.0, V13.0.88"
        /*0030*/ 	.string	"Build cuda_13.0.r13.0/compiler.36424714_0"
        /*0030*/ 	.string	"-arch sm_100 -m 64 "



//--------------------- .note.nv.cuinfo           --------------------------
	.section	.note.nv.cuinfo,"",@"SHT_NOTE"
	.sectionflags	@"SHF_NOTE_NV_CUINFO"
        /*0018*/ 	.short	0x0002
        /*001a*/ 	.short	0x0064
        /*001c*/ 	.short	0x0082
	.zero		2


//--------------------- .nv.info                  --------------------------
	.section	.nv.info,"",@"SHT_CUDA_INFO"
	.align	4


	//----- nvinfo : EIATTR_REGCOUNT
	.align		4
        /*0000*/ 	.byte	0x04, 0x2f
        /*0002*/ 	.short	(.L_1 - .L_0)
	.align		4
.L_0:
        /*0004*/ 	.word	index@(_Z8ckMedianPK6uchar4Pjiii)
        /*0008*/ 	.word	0x0000002f


	//----- nvinfo : EIATTR_FRAME_SIZE
	.align		4
.L_1:
        /*000c*/ 	.byte	0x04, 0x11
        /*000e*/ 	.short	(.L_3 - .L_2)
	.align		4
.L_2:
        /*0010*/ 	.word	index@(_Z8ckMedianPK6uchar4Pjiii)
        /*0014*/ 	.word	0x00000000


	//----- nvinfo : EIATTR_MIN_STACK_SIZE
	.align		4
.L_3:
        /*0018*/ 	.byte	0x04, 0x12
        /*001a*/ 	.short	(.L_5 - .L_4)
	.align		4
.L_4:
        /*001c*/ 	.word	index@(_Z8ckMedianPK6uchar4Pjiii)
        /*0020*/ 	.word	0x00000000
.L_5:


//--------------------- .nv.compat                --------------------------
	.section	.nv.compat,"",@"SHT_CUDA_COMPAT_INFO"
	.align	4
        /*0000*/ 	.byte	0x02, 0x09, 0x00, 0x00, 0x02, 0x02, 0x01, 0x00, 0x02, 0x05, 0x05, 0x00, 0x03, 0x07, 0x01, 0x01
        /*0010*/ 	.byte	0x02, 0x03, 0x00, 0x00, 0x02, 0x06, 0x01, 0x00, 0x04, 0x0b, 0x08, 0x00, 0x09, 0x00, 0x00, 0x00
        /*0020*/ 	.byte	0x00, 0x00, 0x00, 0x00


//--------------------- .nv.info._Z8ckMedianPK6uchar4Pjiii --------------------------
	.section	.nv.info._Z8ckMedianPK6uchar4Pjiii,"",@"SHT_CUDA_INFO"
	.sectionflags	@""
	.align	4


	//----- nvinfo : EIATTR_CUDA_API_VERSION
	.align		4
        /*0000*/ 	.byte	0x04, 0x37
        /*0002*/ 	.short	(.L_7 - .L_6)
.L_6:
        /*0004*/ 	.word	0x00000082


	//----- nvinfo : EIATTR_KPARAM_INFO
	.align		4
.L_7:
        /*0008*/ 	.byte	0x04, 0x17
        /*000a*/ 	.short	(.L_9 - .L_8)
.L_8:
        /*000c*/ 	.word	0x00000000
        /*0010*/ 	.short	0x0004
        /*0012*/ 	.short	0x0018
        /*0014*/ 	.byte	0x00, 0xf0, 0x11, 0x00


	//----- nvinfo : EIATTR_KPARAM_INFO
	.align		4
.L_9:
        /*0018*/ 	.byte	0x04, 0x17
        /*001a*/ 	.short	(.L_11 - .L_10)
.L_10:
        /*001c*/ 	.word	0x00000000
        /*0020*/ 	.short	0x0003
        /*0022*/ 	.short	0x0014
        /*0024*/ 	.byte	0x00, 0xf0, 0x11, 0x00


	//----- nvinfo : EIATTR_KPARAM_INFO
	.align		4
.L_11:
        /*0028*/ 	.byte	0x04, 0x17
        /*002a*/ 	.short	(.L_13 - .L_12)
.L_12:
        /*002c*/ 	.word	0x00000000
        /*0030*/ 	.short	0x0002
        /*0032*/ 	.short	0x0010
        /*0034*/ 	.byte	0x00, 0xf0, 0x11, 0x00


	//----- nvinfo : EIATTR_KPARAM_INFO
	.align		4
.L_13:
        /*0038*/ 	.byte	0x04, 0x17
        /*003a*/ 	.short	(.L_15 - .L_14)
.L_14:
        /*003c*/ 	.word	0x00000000
        /*0040*/ 	.short	0x0001
        /*0042*/ 	.short	0x0008
        /*0044*/ 	.byte	0x00, 0xf5, 0x21, 0x00


	//----- nvinfo : EIATTR_KPARAM_INFO
	.align		4
.L_15:
        /*0048*/ 	.byte	0x04, 0x17
        /*004a*/ 	.short	(.L_17 - .L_16)
.L_16:
        /*004c*/ 	.word	0x00000000
        /*0050*/ 	.short	0x0000
        /*0052*/ 	.short	0x0000
        /*0054*/ 	.byte	0x00, 0xf5, 0x21, 0x00


	//----- nvinfo : EIATTR_SPARSE_MMA_MASK
	.align		4
.L_17:
        /*0058*/ 	.byte	0x03, 0x50
        /*005a*/ 	.short	0x0000


	//----- nvinfo : EIATTR_MAXREG_COUNT
	.align		4
        /*005c*/ 	.byte	0x03, 0x1b
        /*005e*/ 	.short	0x00ff


	//----- nvinfo : EIATTR_NUM_BARRIERS
	.align		4
        /*0060*/ 	.byte	0x02, 0x4c
        /*0062*/ 	.byte	0x01
	.zero		1


	//----- nvinfo : EIATTR_MERCURY_ISA_VERSION
	.align		4
        /*0064*/ 	.byte	0x03, 0x5f
        /*0066*/ 	.short	0x0101


	//----- nvinfo : EIATTR_UNUSED_LOAD_BYTE_OFFSET
	.align		4
        /*0068*/ 	.byte	0x04, 0x44
        /*006a*/ 	.short	(.L_19 - .L_18)


	//   ....[0]....
.L_18:
        /*006c*/ 	.word	0x00000820
        /*0070*/ 	.word	0x00000007


	//   ....[1]....
        /*0074*/ 	.word	0x00000830
        /*0078*/ 	.word	0x00000007


	//   ....[2]....
        /*007c*/ 	.word	0x00000840
        /*0080*/ 	.word	0x00000007


	//   ....[3]....
        /*0084*/ 	.word	0x00000850
        /*0088*/ 	.word	0x00000007


	//   ....[4]....
        /*008c*/ 	.word	0x00000860
        /*0090*/ 	.word	0x00000007


	//   ....[5]....
        /*0094*/ 	.word	0x00000870
        /*0098*/ 	.word	0x00000007


	//   ....[6]....
        /*009c*/ 	.word	0x00000880
        /*00a0*/ 	.word	0x00000007


	//   ....[7]....
        /*00a4*/ 	.word	0x00000890
        /*00a8*/ 	.word	0x00000007


	//   ....[8]....
        /*00ac*/ 	.word	0x000008a0
        /*00b0*/ 	.word	0x00000007


	//----- nvinfo : EIATTR_VRC_CTA_INIT_COUNT
	.align		4
.L_19:
        /*00b4*/ 	.byte	0x02, 0x4a
	.zero		1
	.zero		1


	//----- nvinfo : EIATTR_EXIT_INSTR_OFFSETS
	.align		4
        /*00b8*/ 	.byte	0x04, 0x1c
        /*00ba*/ 	.short	(.L_21 - .L_20)


	//   ....[0]....
.L_20:
        /*00bc*/ 	.word	0x00001900


	//   ....[1]....
        /*00c0*/ 	.word	0x000019b0


	//----- nvinfo : EIATTR_CRS_STACK_SIZE
	.align		4
.L_21:
        /*00c4*/ 	.byte	0x04, 0x1e
        /*00c6*/ 	.short	(.L_23 - .L_22)
.L_22:
        /*00c8*/ 	.word	0x00000000


	//----- nvinfo : EIATTR_CBANK_PARAM_SIZE
	.align		4
.L_23:
        /*00cc*/ 	.byte	0x03, 0x19
        /*00ce*/ 	.short	0x001c


	//----- nvinfo : EIATTR_PARAM_CBANK
	.align		4
        /*00d0*/ 	.byte	0x04, 0x0a
        /*00d2*/ 	.short	(.L_25 - .L_24)
	.align		4
.L_24:
        /*00d4*/ 	.word	index@(.nv.constant0._Z8ckMedianPK6uchar4Pjiii)
        /*00d8*/ 	.short	0x0380
        /*00da*/ 	.short	0x001c


	//----- nvinfo : EIATTR_SW_WAR
	.align		4
.L_25:
        /*00dc*/ 	.byte	0x04, 0x36
        /*00de*/ 	.short	(.L_27 - .L_26)
.L_26:
        /*00e0*/ 	.word	0x00000008
.L_27:


//--------------------- .nv.callgraph             --------------------------
	.section	.nv.callgraph,"",@"SHT_CUDA_CALLGRAPH"
	.align	4
	.sectionentsize	8
	.align		4
        /*0000*/ 	.word	0x00000000
	.align		4
        /*0004*/ 	.word	0xffffffff
	.align		4
        /*0008*/ 	.word	0x00000000
	.align		4
        /*000c*/ 	.word	0xfffffffe
	.align		4
        /*0010*/ 	.word	0x00000000
	.align		4
        /*0014*/ 	.word	0xfffffffd
	.align		4
        /*0018*/ 	.word	0x00000000
	.align		4
        /*001c*/ 	.word	0xfffffffc


//--------------------- .text._Z8ckMedianPK6uchar4Pjiii --------------------------
	.section	.text._Z8ckMedianPK6uchar4Pjiii,"ax",@progbits
	.align	128
        .global         _Z8ckMedianPK6uchar4Pjiii
        .type           _Z8ckMedianPK6uchar4Pjiii,@function
        .size           _Z8ckMedianPK6uchar4Pjiii,(.L_x_16 - _Z8ckMedianPK6uchar4Pjiii)
        .other          _Z8ckMedianPK6uchar4Pjiii,@"STO_CUDA_ENTRY STV_DEFAULT"
_Z8ckMedianPK6uchar4Pjiii:
.text._Z8ckMedianPK6uchar4Pjiii:
[----:B------:R-:W-:Y:S01]  /*0000*/  LDC R1, c[0x0][0x37c] ;  /* 0x0000df00ff017b82 */ /* 0x000fe20000000800 */
[----:B------:R-:W0:Y:S07]  /*0010*/  S2R R5, SR_TID.Y ;  /* 0x0000000000057919 */ /* 0x000e2e0000002200 */
[----:B------:R-:W1:Y:S01]  /*0020*/  LDC R19, c[0x0][0x360] ;  /* 0x0000d800ff137b82 */ /* 0x000e620000000800 */
[----:B------:R-:W2:Y:S01]  /*0030*/  LDCU UR10, c[0x0][0x398] ;  /* 0x00007300ff0a77ac */ /* 0x000ea20008000800 */
[----:B------:R-:W3:Y:S01]  /*0040*/  S2R R17, SR_TID.X ;  /* 0x0000000000117919 */ /* 0x000ee20000002100 */
[----:B------:R-:W4:Y:S05]  /*0050*/  LDCU.64 UR6, c[0x0][0x358] ;  /* 0x00006b00ff0677ac */ /* 0x000f2a0008000a00 */
[----:B------:R-:W0:Y:S08]  /*0060*/  S2UR UR9, SR_CTAID.Y ;  /* 0x00000000000979c3 */ /* 0x000e300000002600 */
[----:B------:R-:W0:Y:S08]  /*0070*/  LDC R9, c[0x0][0x364] ;  /* 0x0000d900ff097b82 */ /* 0x000e300000000800 */
[----:B------:R-:W1:Y:S08]  /*0080*/  S2UR UR8, SR_CTAID.X ;  /* 0x00000000000879c3 */ /* 0x000e700000002500 */
[----:B------:R-:W5:Y:S01]  /*0090*/  LDC.64 R2, c[0x0][0x390] ;  /* 0x0000e400ff027b82 */ /* 0x000f620000000a00 */
[----:B0-----:R-:W-:-:S05]  /*00a0*/  IMAD R6, R9, UR9, R5 ;  /* 0x0000000909067c24 */ /* 0x001fca000f8e0205 */
[----:B--2---:R-:W-:Y:S01]  /*00b0*/  ISETP.GT.AND P0, PT, R6, UR10, PT ;  /* 0x0000000a06007c0c */ /* 0x004fe2000bf04270 */
[----:B-1----:R-:W-:-:S03]  /*00c0*/  IMAD R4, R19, UR8, RZ ;  /* 0x0000000813047c24 */ /* 0x002fc6000f8e02ff */
[C---:B------:R-:W-:Y:S01]  /*00d0*/  ISETP.NE.AND P0, PT, R6.reuse, RZ, !P0 ;  /* 0x000000ff0600720c */ /* 0x040fe20004705270 */
[----:B------:R-:W-:Y:S02]  /*00e0*/  VIADD R6, R6, 0xffffffff ;  /* 0xffffffff06067836 */ /* 0x000fe40000000000 */
[----:B---3--:R-:W-:-:S04]  /*00f0*/  IMAD.IADD R8, R4, 0x1, R17 ;  /* 0x0000000104087824 */ /* 0x008fc800078e0211 */
[-C--:B-----5:R-:W-:Y:S01]  /*0100*/  IMAD R0, R6, R3.reuse, R8 ;  /* 0x0000000306007224 */ /* 0x0a0fe200078e0208 */
[----:B------:R-:W-:-:S13]  /*0110*/  ISETP.GE.OR P1, PT, R8, R3, !P0 ;  /* 0x000000030800720c */ /* 0x000fda0004726670 */
[----:B------:R-:W0:Y:S02]  /*0120*/  @!P1 LDC.64 R10, c[0x0][0x380] ;  /* 0x0000e000ff0a9b82 */ /* 0x000e240000000a00 */
[----:B0-----:R-:W-:-:S06]  /*0130*/  @!P1 IMAD.WIDE R10, R0, 0x4, R10 ;  /* 0x00000004000a9825 */ /* 0x001fcc00078e020a */
[----:B----4-:R-:W2:Y:S01]  /*0140*/  @!P1 LDG.E R10, desc[UR6][R10.64] ;  /* 0x000000060a0a9981 */ /* 0x010ea2000c1e1900 */
[----:B------:R-:W0:Y:S01]  /*0150*/  S2UR UR5, SR_CgaCtaId ;  /* 0x00000000000579c3 */ /* 0x000e220000008800 */
[C---:B------:R-:W-:Y:S01]  /*0160*/  IMAD R13, R5.reuse, R2, RZ ;  /* 0x00000002050d7224 */ /* 0x040fe200078e02ff */
[----:B------:R-:W-:Y:S01]  /*0170*/  UMOV UR4, 0x400 ;  /* 0x0000040000047882 */ /* 0x000fe20000000000 */
[----:B------:R-:W-:Y:S01]  /*0180*/  ISETP.GT.U32.AND P2, PT, R5, 0x1, PT ;  /* 0x000000010500780c */ /* 0x000fe20003f44070 */
[----:B------:R-:W-:Y:S01]  /*0190*/  BSSY.RECONVERGENT B0, `(.L_x_0) ;  /* 0x0000015000007945 */ /* 0x000fe20003800200 */
[----:B------:R-:W-:Y:S01]  /*01a0*/  IMAD.IADD R7, R13, 0x1, R17 ;  /* 0x000000010d077824 */ /* 0x000fe200078e0211 */
[----:B0-----:R-:W-:-:S06]  /*01b0*/  ULEA UR4, UR5, UR4, 0x18 ;  /* 0x0000000405047291 */ /* 0x001fcc000f8ec0ff */
[----:B------:R-:W-:-:S05]  /*01c0*/  LEA R7, R7, UR4, 0x2 ;  /* 0x0000000407077c11 */ /* 0x000fca000f8e10ff */
[----:B--2---:R0:W-:Y:S04]  /*01d0*/  @!P1 STS [R7+0x4], R10 ;  /* 0x0000040a07009388 */ /* 0x0041e80000000800 */
[----:B------:R0:W-:Y:S01]  /*01e0*/  @P1 STS [R7+0x4], RZ ;  /* 0x000004ff07001388 */ /* 0x0001e20000000800 */
[----:B------:R-:W-:Y:S05]  /*01f0*/  @P2 BRA `(.L_x_1) ;  /* 0x0000000000382947 */ /* 0x000fea0003800000 */
[----:B------:R-:W-:Y:S01]  /*0200*/  ISETP.GE.AND P1, PT, R8, R3, PT ;  /* 0x000000030800720c */ /* 0x000fe20003f26270 */
[----:B------:R-:W-:-:S05]  /*0210*/  IMAD.IADD R8, R6, 0x1, R9 ;  /* 0x0000000106087824 */ /* 0x000fca00078e0209 */
[----:B------:R-:W-:Y:S01]  /*0220*/  ISETP.GE.OR P1, PT, R8, UR10, P1 ;  /* 0x0000000a08007c0c */ /* 0x000fe20008f26670 */
[----:B------:R-:W-:-:S12]  /*0230*/  IMAD R8, R9, R2, RZ ;  /* 0x0000000209087224 */ /* 0x000fd800078e02ff */
[----:B------:R-:W-:Y:S05]  /*0240*/  @P1 BRA `(.L_x_2) ;  /* 0x00000000001c1947 */ /* 0x000fea0003800000 */
[----:B0-----:R-:W0:Y:S01]  /*0250*/  LDC.64 R10, c[0x0][0x380] ;  /* 0x0000e000ff0a7b82 */ /* 0x001e220000000a00 */
[----:B------:R-:W-:-:S04]  /*0260*/  IMAD R15, R9, R3, R0 ;  /* 0x00000003090f7224 */ /* 0x000fc800078e0200 */
[----:B0-----:R-:W-:-:S06]  /*0270*/  IMAD.WIDE R10, R15, 0x4, R10 ;  /* 0x000000040f0a7825 */ /* 0x001fcc00078e020a */
[----:B------:R-:W2:Y:S01]  /*0280*/  LDG.E R11, desc[UR6][R10.64] ;  /* 0x000000060a0b7981 */ /* 0x000ea2000c1e1900 */
[----:B------:R-:W-:-:S05]  /*0290*/  IMAD R8, R8, 0x4, R7 ;  /* 0x0000000408087824 */ /* 0x000fca00078e0207 */
[----:B--2---:R1:W-:Y:S01]  /*02a0*/  STS [R8+0x4], R11 ;  /* 0x0000040b08007388 */ /* 0x0043e20000000800 */
[----:B------:R-:W-:Y:S05]  /*02b0*/  BRA `(.L_x_1) ;  /* 0x0000000000087947 */ /* 0x000fea0003800000 */
.L_x_2:
[----:B------:R-:W-:-:S05]  /*02c0*/  IMAD R8, R8, 0x4, R7 ;  /* 0x0000000408087824 */ /* 0x000fca00078e0207 */
[----:B------:R2:W-:Y:S02]  /*02d0*/  STS [R8+0x4], RZ ;  /* 0x000004ff08007388 */ /* 0x0005e40000000800 */
.L_x_1:
[----:B------:R-:W-:Y:S05]  /*02e0*/  BSYNC.RECONVERGENT B0 ;  /* 0x0000000000007941 */ /* 0x000fea0003800200 */
.L_x_0:
[----:B-12---:R-:W-:Y:S01]  /*02f0*/  VIADD R8, R19, 0xffffffff ;  /* 0xffffffff13087836 */ /* 0x006fe20000000000 */
[----:B------:R-:W-:Y:S04]  /*0300*/  BSSY.RECONVERGENT B0, `(.L_x_3) ;  /* 0x0000044000007945 */ /* 0x000fe80003800200 */
[----:B------:R-:W-:-:S13]  /*0310*/  ISETP.NE.AND P1, PT, R17, R8, PT ;  /* 0x000000081100720c */ /* 0x000fda0003f25270 */
[----:B------:R-:W-:Y:S05]  /*0320*/  @P1 BRA `(.L_x_4) ;  /* 0x00000000007c1947 */ /* 0x000fea0003800000 */
[----:B------:R-:W-:Y:S01]  /*0330*/  ISETP.EQ.OR P0, PT, RZ, UR8, !P0 ;  /* 0x00000008ff007c0c */ /* 0x000fe2000c702670 */
[----:B------:R-:W-:-:S12]  /*0340*/  BSSY.RECONVERGENT B1, `(.L_x_5) ;  /* 0x000000c000017945 */ /* 0x000fd80003800200 */
[----:B------:R-:W-:Y:S05]  /*0350*/  @P0 BRA `(.L_x_6) ;  /* 0x0000000000200947 */ /* 0x000fea0003800000 */
[----:B0-----:R-:W0:Y:S01]  /*0360*/  LDC.64 R10, c[0x0][0x380] ;  /* 0x0000e000ff0a7b82 */ /* 0x001e220000000a00 */
[----:B------:R-:W-:-:S04]  /*0370*/  IMAD R8, R6, R3, R4 ;  /* 0x0000000306087224 */ /* 0x000fc800078e0204 */
[----:B------:R-:W-:-:S04]  /*0380*/  VIADD R15, R8, 0xffffffff ;  /* 0xffffffff080f7836 */ /* 0x000fc80000000000 */
[----:B0-----:R-:W-:-:S06]  /*0390*/  IMAD.WIDE R10, R15, 0x4, R10 ;  /* 0x000000040f0a7825 */ /* 0x001fcc00078e020a */
[----:B------:R-:W2:Y:S01]  /*03a0*/  LDG.E R11, desc[UR6][R10.64] ;  /* 0x000000060a0b7981 */ /* 0x000ea2000c1e1900 */
[----:B------:R-:W-:-:S05]  /*03b0*/  LEA R8, R13, UR4, 0x2 ;  /* 0x000000040d087c11 */ /* 0x000fca000f8e10ff */
[----:B--2---:R2:W-:Y:S01]  /*03c0*/  STS [R8], R11 ;  /* 0x0000000b08007388 */ /* 0x0045e20000000800 */
[----:B------:R-:W-:Y:S05]  /*03d0*/  BRA `(.L_x_7) ;  /* 0x0000000000087947 */ /* 0x000fea0003800000 */
.L_x_6:
[----:B------:R-:W-:-:S05]  /*03e0*/  LEA R8, R13, UR4, 0x2 ;  /* 0x000000040d087c11 */ /* 0x000fca000f8e10ff */
[----:B------:R1:W-:Y:S02]  /*03f0*/  STS [R8], RZ ;  /* 0x000000ff08007388 */ /* 0x0003e40000000800 */
.L_x_7:
[----:B------:R-:W-:Y:S05]  /*0400*/  BSYNC.RECONVERGENT B1 ;  /* 0x0000000000017941 */ /* 0x000fea0003800200 */
.L_x_5:
[----:B------:R-:W-:Y:S05]  /*0410*/  @P2 BRA `(.L_x_8) ;  /* 0x0000000000c82947 */ /* 0x000fea0003800000 */
[----:B------:R-:W-:Y:S02]  /*0420*/  IMAD.IADD R6, R6, 0x1, R9 ;  /* 0x0000000106067824 */ /* 0x000fe400078e0209 */
[----:B------:R-:W-:-:S03]  /*0430*/  IMAD R13, R9, R2, R13 ;  /* 0x00000002090d7224 */ /* 0x000fc600078e020d */
[----:B------:R-:W-:-:S04]  /*0440*/  ISETP.GE.AND P0, PT, R6, UR10, PT ;  /* 0x0000000a06007c0c */ /* 0x000fc8000bf06270 */
[----:B------:R-:W-:-:S13]  /*0450*/  ISETP.EQ.OR P0, PT, RZ, UR8, P0 ;  /* 0x00000008ff007c0c */ /* 0x000fda0008702670 */
[----:B------:R-:W-:Y:S05]  /*0460*/  @P0 BRA `(.L_x_9) ;  /* 0x0000000000200947 */ /* 0x000fea0003800000 */
[----:B-12---:R-:W1:Y:S01]  /*0470*/  LDC.64 R8, c[0x0][0x380] ;  /* 0x0000e000ff087b82 */ /* 0x006e620000000a00 */
[----:B------:R-:W-:-:S04]  /*0480*/  IMAD R4, R6, R3, R4 ;  /* 0x0000000306047224 */ /* 0x000fc800078e0204 */
[----:B------:R-:W-:-:S04]  /*0490*/  VIADD R11, R4, 0xffffffff ;  /* 0xffffffff040b7836 */ /* 0x000fc80000000000 */
[----:B-1----:R-:W-:-:S06]  /*04a0*/  IMAD.WIDE R8, R11, 0x4, R8 ;  /* 0x000000040b087825 */ /* 0x002fcc00078e0208 */
[----:B------:R-:W2:Y:S01]  /*04b0*/  LDG.E R8, desc[UR6][R8.64] ;  /* 0x0000000608087981 */ /* 0x000ea2000c1e1900 */
[----:B------:R-:W-:-:S05]  /*04c0*/  LEA R13, R13, UR4, 0x2 ;  /* 0x000000040d0d7c11 */ /* 0x000fca000f8e10ff */
[----:B--2---:R1:W-:Y:S01]  /*04d0*/  STS [R13], R8 ;  /* 0x000000080d007388 */ /* 0x0043e20000000800 */
[----:B------:R-:W-:Y:S05]  /*04e0*/  BRA `(.L_x_8) ;  /* 0x0000000000947947 */ /* 0x000fea0003800000 */
.L_x_9:
[----:B------:R-:W-:-:S05]  /*04f0*/  LEA R13, R13, UR4, 0x2 ;  /* 0x000000040d0d7c11 */ /* 0x000fca000f8e10ff */
[----:B------:R3:W-:Y:S01]  /*0500*/  STS [R13], RZ ;  /* 0x000000ff0d007388 */ /* 0x0007e20000000800 */
[----:B------:R-:W-:Y:S05]  /*0510*/  BRA `(.L_x_8) ;  /* 0x0000000000887947 */ /* 0x000fea0003800000 */
.L_x_4:
[----:B------:R-:W-:-:S13]  /*0520*/  ISETP.NE.AND P1, PT, R17, RZ, PT ;  /* 0x000000ff1100720c */ /* 0x000fda0003f25270 */
[----:B------:R-:W-:Y:S05]  /*0530*/  @P1 BRA `(.L_x_8) ;  /* 0x0000000000801947 */ /* 0x000fea0003800000 */
[----:B------:R-:W-:Y:S01]  /*0540*/  BSSY.RECONVERGENT B1, `(.L_x_10) ;  /* 0x000000f000017945 */ /* 0x000fe20003800200 */
[----:B------:R-:W-:-:S03]  /*0550*/  IMAD.IADD R13, R13, 0x1, R2 ;  /* 0x000000010d0d7824 */ /* 0x000fc600078e0202 */
[----:B------:R-:W-:Y:S05]  /*0560*/  @!P0 BRA `(.L_x_11) ;  /* 0x0000000000288947 */ /* 0x000fea0003800000 */
[----:B------:R-:W-:-:S05]  /*0570*/  IMAD.IADD R8, R4, 0x1, R19 ;  /* 0x0000000104087824 */ /* 0x000fca00078e0213 */
[----:B------:R-:W-:-:S13]  /*0580*/  ISETP.GE.AND P0, PT, R8, R3, PT ;  /* 0x000000030800720c */ /* 0x000fda0003f06270 */
[----:B------:R-:W-:Y:S05]  /*0590*/  @P0 BRA `(.L_x_11) ;  /* 0x00000000001c0947 */ /* 0x000fea0003800000 */
[----:B0-----:R-:W0:Y:S01]  /*05a0*/  LDC.64 R10, c[0x0][0x380] ;  /* 0x0000e000ff0a7b82 */ /* 0x001e220000000a00 */
[----:B------:R-:W-:-:S04]  /*05b0*/  IMAD R15, R6, R3, R8 ;  /* 0x00000003060f7224 */ /* 0x000fc800078e0208 */
[----:B0-----:R-:W-:-:S06]  /*05c0*/  IMAD.WIDE R10, R15, 0x4, R10 ;  /* 0x000000040f0a7825 */ /* 0x001fcc00078e020a */
[----:B------:R-:W2:Y:S01]  /*05d0*/  LDG.E R11, desc[UR6][R10.64] ;  /* 0x000000060a0b7981 */ /* 0x000ea2000c1e1900 */
[----:B------:R-:W-:-:S05]  /*05e0*/  LEA R8, R13, UR4, 0x2 ;  /* 0x000000040d087c11 */ /* 0x000fca000f8e10ff */
[----:B--2---:R2:W-:Y:S01]  /*05f0*/  STS [R8+-0x4], R11 ;  /* 0xfffffc0b08007388 */ /* 0x0045e20000000800 */
[----:B------:R-:W-:Y:S05]  /*0600*/  BRA `(.L_x_12) ;  /* 0x0000000000087947 */ /* 0x000fea0003800000 */
.L_x_11:
[----:B------:R-:W-:-:S05]  /*0610*/  LEA R8, R13, UR4, 0x2 ;  /* 0x000000040d087c11 */ /* 0x000fca000f8e10ff */
[----:B------:R1:W-:Y:S02]  /*0620*/  STS [R8+-0x4], RZ ;  /* 0xfffffcff08007388 */ /* 0x0003e40000000800 */
.L_x_12:
[----:B------:R-:W-:Y:S05]  /*0630*/  BSYNC.RECONVERGENT B1 ;  /* 0x0000000000017941 */ /* 0x000fea0003800200 */
.L_x_10:
[----:B------:R-:W-:Y:S05]  /*0640*/  @P2 BRA `(.L_x_8) ;  /* 0x00000000003c2947 */ /* 0x000fea0003800000 */
[----:B------:R-:W-:Y:S02]  /*0650*/  IMAD.IADD R4, R4, 0x1, R19 ;  /* 0x0000000104047824 */ /* 0x000fe400078e0213 */
[----:B------:R-:W-:Y:S02]  /*0660*/  IMAD.IADD R6, R6, 0x1, R9 ;  /* 0x0000000106067824 */ /* 0x000fe400078e0209 */
[----:B------:R-:W-:Y:S01]  /*0670*/  IMAD R13, R9, R2, R13 ;  /* 0x00000002090d7224 */ /* 0x000fe200078e020d */
[----:B------:R-:W-:-:S04]  /*0680*/  ISETP.GE.AND P0, PT, R4, R3, PT ;  /* 0x000000030400720c */ /* 0x000fc80003f06270 */
[----:B------:R-:W-:-:S13]  /*0690*/  ISETP.GE.OR P0, PT, R6, UR10, P0 ;  /* 0x0000000a06007c0c */ /* 0x000fda0008706670 */
[----:B------:R-:W-:Y:S05]  /*06a0*/  @P0 BRA `(.L_x_13) ;  /* 0x00000000001c0947 */ /* 0x000fea0003800000 */
[----:B-12---:R-:W1:Y:S01]  /*06b0*/  LDC.64 R8, c[0x0][0x380] ;  /* 0x0000e000ff087b82 */ /* 0x006e620000000a00 */
[----:B------:R-:W-:-:S04]  /*06c0*/  IMAD R11, R6, R3, R4 ;  /* 0x00000003060b7224 */ /* 0x000fc800078e0204 */
[----:B-1----:R-:W-:-:S06]  /*06d0*/  IMAD.WIDE.U32 R8, R11, 0x4, R8 ;  /* 0x000000040b087825 */ /* 0x002fcc00078e0008 */
[----:B------:R-:W2:Y:S01]  /*06e0*/  LDG.E R8, desc[UR6][R8.64] ;  /* 0x0000000608087981 */ /* 0x000ea2000c1e1900 */
[----:B------:R-:W-:-:S05]  /*06f0*/  LEA R13, R13, UR4, 0x2 ;  /* 0x000000040d0d7c11 */ /* 0x000fca000f8e10ff */
[----:B--2---:R3:W-:Y:S01]  /*0700*/  STS [R13+-0x4], R8 ;  /* 0xfffffc080d007388 */ /* 0x0047e20000000800 */
[----:B------:R-:W-:Y:S05]  /*0710*/  BRA `(.L_x_8) ;  /* 0x0000000000087947 */ /* 0x000fea0003800000 */
.L_x_13:
[----:B------:R-:W-:-:S05]  /*0720*/  LEA R13, R13, UR4, 0x2 ;  /* 0x000000040d0d7c11 */ /* 0x000fca000f8e10ff */
[----:B------:R4:W-:Y:S02]  /*0730*/  STS [R13+-0x4], RZ ;  /* 0xfffffcff0d007388 */ /* 0x0009e40000000800 */
.L_x_8:
[----:B------:R-:W-:Y:S05]  /*0740*/  BSYNC.RECONVERGENT B0 ;  /* 0x0000000000007941 */ /* 0x000fea0003800200 */
.L_x_3:
[----:B------:R-:W-:Y:S01]  /*0750*/  BAR.SYNC.DEFER_BLOCKING 0x0 ;  /* 0x0000000000007b1d */ /* 0x000fe20000010000 */
[C---:B------:R-:W-:Y:S02]  /*0760*/  IMAD R9, R2.reuse, 0x4, R7 ;  /* 0x0000000402097824 */ /* 0x040fe400078e0207 */
[----:B------:R-:W-:Y:S02]  /*0770*/  IMAD.MOV.U32 R26, RZ, RZ, RZ ;  /* 0x000000ffff1a7224 */ /* 0x000fe400078e00ff */
[----:B------:R-:W-:Y:S01]  /*0780*/  IMAD R2, R2, 0x4, R9 ;  /* 0x0000000402027824 */ /* 0x000fe200078e0209 */
[----:B------:R-:W-:Y:S01]  /*0790*/  UMOV UR4, URZ ;  /* 0x000000ff00047c82 */ /* 0x000fe20008000000 */
[----:B------:R-:W-:Y:S02]  /*07a0*/  IMAD.MOV.U32 R27, RZ, RZ, 0x437f0000 ;  /* 0x437f0000ff1b7424 */ /* 0x000fe400078e00ff */
[----:B------:R-:W-:Y:S02]  /*07b0*/  IMAD.MOV.U32 R21, RZ, RZ, 0x43000000 ;  /* 0x43000000ff157424 */ /* 0x000fe400078e00ff */
[----:B------:R-:W-:-:S02]  /*07c0*/  IMAD.MOV.U32 R22, RZ, RZ, 0x437f0000 ;  /* 0x437f0000ff167424 */ /* 0x000fc400078e00ff */
[----:B------:R-:W-:Y:S02]  /*07d0*/  IMAD.MOV.U32 R24, RZ, RZ, 0x437f0000 ;  /* 0x437f0000ff187424 */ /* 0x000fe400078e00ff */
[----:B------:R-:W-:Y:S02]  /*07e0*/  IMAD.MOV.U32 R28, RZ, RZ, RZ ;  /* 0x000000ffff1c7224 */ /* 0x000fe400078e00ff */
[----:B------:R-:W-:Y:S02]  /*07f0*/  IMAD.MOV.U32 R23, RZ, RZ, RZ ;  /* 0x000000ffff177224 */ /* 0x000fe400078e00ff */
[----:B------:R-:W-:Y:S02]  /*0800*/  IMAD.MOV.U32 R29, RZ, RZ, 0x43000000 ;  /* 0x43000000ff1d7424 */ /* 0x000fe400078e00ff */
[----:B------:R-:W-:Y:S01]  /*0810*/  IMAD.MOV.U32 R25, RZ, RZ, 0x43000000 ;  /* 0x43000000ff197424 */ /* 0x000fe200078e00ff */
[----:B--2---:R-:W2:Y:S04]  /*0820*/  LDS R11, [R9] ;  /* 0x00000000090b7984 */ /* 0x004ea80000000800 */
[----:B------:R-:W5:Y:S04]  /*0830*/  LDS R6, [R7+0x4] ;  /* 0x0000040007067984 */ /* 0x000f680000000800 */
[----:B-1-3--:R-:W1:Y:S04]  /*0840*/  LDS R8, [R7+0x8] ;  /* 0x0000080007087984 */ /* 0x00ae680000000800 */
[----:B------:R-:W3:Y:S04]  /*0850*/  LDS R32, [R2] ;  /* 0x0000000002207984 */ /* 0x000ee80000000800 */
[----:B------:R-:W3:Y:S04]  /*0860*/  LDS R4, [R7] ;  /* 0x0000000007047984 */ /* 0x000ee80000000800 */
[----:B------:R-:W3:Y:S04]  /*0870*/  LDS R30, [R9+0x4] ;  /* 0x00000400091e7984 */ /* 0x000ee80000000800 */
[----:B------:R-:W3:Y:S04]  /*0880*/  LDS R33, [R2+0x4] ;  /* 0x0000040002217984 */ /* 0x000ee80000000800 */
[----:B------:R4:W3:Y:S04]  /*0890*/  LDS R35, [R9+0x8] ;  /* 0x0000080009237984 */ /* 0x0008e80000000800 */
[----:B------:R3:W3:Y:S01]  /*08a0*/  LDS R31, [R2+0x8] ;  /* 0x00000800021f7984 */ /* 0x0006e20000000800 */
[----:B--2---:R-:W-:-:S02]  /*08b0*/  PRMT R34, R11, 0x7770, RZ ;  /* 0x000077700b227816 */ /* 0x004fc400000000ff */
[C---:B0-----:R-:W-:Y:S02]  /*08c0*/  PRMT R10, R11.reuse, 0x7771, RZ ;  /* 0x000077710b0a7816 */ /* 0x041fe400000000ff */
[----:B----4-:R-:W-:Y:S02]  /*08d0*/  PRMT R9, R11, 0x7772, RZ ;  /* 0x000077720b097816 */ /* 0x010fe400000000ff */
[----:B------:R-:W-:Y:S02]  /*08e0*/  I2FP.F32.U32 R11, R34 ;  /* 0x00000022000b7245 */ /* 0x000fe40000201000 */
[C---:B-----5:R-:W-:Y:S02]  /*08f0*/  PRMT R17, R6.reuse, 0x7770, RZ ;  /* 0x0000777006117816 */ /* 0x060fe400000000ff */
[C---:B------:R-:W-:Y:S02]  /*0900*/  PRMT R16, R6.reuse, 0x7771, RZ ;  /* 0x0000777106107816 */ /* 0x040fe400000000ff */
[----:B------:R-:W-:-:S02]  /*0910*/  PRMT R15, R6, 0x7772, RZ ;  /* 0x00007772060f7816 */ /* 0x000fc400000000ff */
[C---:B-1----:R-:W-:Y:S02]  /*0920*/  PRMT R14, R8.reuse, 0x7770, RZ ;  /* 0x00007770080e7816 */ /* 0x042fe400000000ff */
[C---:B------:R-:W-:Y:S02]  /*0930*/  PRMT R13, R8.reuse, 0x7771, RZ ;  /* 0x00007771080d7816 */ /* 0x040fe400000000ff */
[----:B------:R-:W-:Y:S02]  /*0940*/  PRMT R12, R8, 0x7772, RZ ;  /* 0x00007772080c7816 */ /* 0x000fe400000000ff */
[C---:B---3--:R-:W-:Y:S02]  /*0950*/  PRMT R34, R32.reuse, 0x7770, RZ ;  /* 0x0000777020227816 */ /* 0x048fe400000000ff */
[C---:B------:R-:W-:Y:S02]  /*0960*/  PRMT R36, R32.reuse, 0x7771, RZ ;  /* 0x0000777120247816 */ /* 0x040fe400000000ff */
[----:B------:R-:W-:-:S02]  /*0970*/  PRMT R38, R32, 0x7772, RZ ;  /* 0x0000777220267816 */ /* 0x000fc400000000ff */
[C---:B------:R-:W-:Y:S02]  /*0980*/  PRMT R20, R4.reuse, 0x7770, RZ ;  /* 0x0000777004147816 */ /* 0x040fe400000000ff */
[C---:B------:R-:W-:Y:S02]  /*0990*/  PRMT R19, R4.reuse, 0x7771, RZ ;  /* 0x0000777104137816 */ /* 0x040fe400000000ff */
[----:B------:R-:W-:Y:S02]  /*09a0*/  PRMT R18, R4, 0x7772, RZ ;  /* 0x0000777204127816 */ /* 0x000fe400000000ff */
[C---:B------:R-:W-:Y:S02]  /*09b0*/  PRMT R8, R30.reuse, 0x7770, RZ ;  /* 0x000077701e087816 */ /* 0x040fe400000000ff */
        /* <DEDUP_REMOVED lines=11> */
[----:B------:R-:W-:Y:S02]  /*0a70*/  I2FP.F32.U32 R31, R33 ;  /* 0x00000021001f7245 */ /* 0x000fe40000201000 */
[----:B------:R-:W-:Y:S02]  /*0a80*/  I2FP.F32.U32 R20, R20 ;  /* 0x0000001400147245 */ /* 0x000fe40000201000 */
[----:B------:R-:W-:-:S02]  /*0a90*/  I2FP.F32.U32 R19, R19 ;  /* 0x0000001300137245 */ /* 0x000fc40000201000 */
[----:B------:R-:W-:Y:S02]  /*0aa0*/  I2FP.F32.U32 R18, R18 ;  /* 0x0000001200127245 */ /* 0x000fe40000201000 */
[----:B------:R-:W-:Y:S02]  /*0ab0*/  I2FP.F32.U32 R17, R17 ;  /* 0x0000001100117245 */ /* 0x000fe40000201000 */
[----:B------:R-:W-:Y:S02]  /*0ac0*/  I2FP.F32.U32 R16, R16 ;  /* 0x0000001000107245 */ /* 0x000fe40000201000 */
        /* <DEDUP_REMOVED lines=19> */
[----:B------:R-:W-:-:S07]  /*0c00*/  I2FP.F32.U32 R33, R35 ;  /* 0x0000002300217245 */ /* 0x000fce0000201000 */
.L_x_14:
[C---:B------:R-:W-:Y:S01]  /*0c10*/  FSETP.GEU.AND P1, PT, R29.reuse, R20, PT ;  /* 0x000000141d00720b */ /* 0x040fe20003f2e000 */
[----:B------:R-:W-:Y:S01]  /*0c20*/  IMAD.MOV.U32 R35, RZ, RZ, 0x2 ;  /* 0x00000002ff237424 */ /* 0x000fe200078e00ff */
[----:B------:R-:W-:Y:S01]  /*0c30*/  FSETP.GEU.AND P2, PT, R29, R17, PT ;  /* 0x000000111d00720b */ /* 0x000fe20003f4e000 */
[----:B------:R-:W-:Y:S01]  /*0c40*/  IMAD.MOV.U32 R39, RZ, RZ, 0x2 ;  /* 0x00000002ff277424 */ /* 0x000fe200078e00ff */
[C---:B------:R-:W-:Y:S01]  /*0c50*/  FSETP.GEU.AND P0, PT, R25.reuse, R19, PT ;  /* 0x000000131900720b */ /* 0x040fe20003f0e000 */
[----:B------:R-:W-:Y:S01]  /*0c60*/  UIADD3 UR4, UPT, UPT, UR4, 0x2, URZ ;  /* 0x0000000204047890 */ /* 0x000fe2000fffe0ff */
[----:B------:R-:W-:Y:S02]  /*0c70*/  SEL R37, RZ, 0x1, P1 ;  /* 0x00000001ff257807 */ /* 0x000fe40000800000 */
[----:B------:R-:W-:Y:S01]  /*0c80*/  FSETP.GEU.AND P3, PT, R25, R16, PT ;  /* 0x000000101900720b */ /* 0x000fe20003f6e000 */
[----:B------:R-:W-:-:S04]  /*0c90*/  UISETP.NE.AND UP0, UPT, UR4, 0x8, UPT ;  /* 0x000000080400788c */ /* 0x000fc8000bf05270 */
[----:B------:R-:W-:Y:S01]  /*0ca0*/  @P1 IMAD.MOV R35, RZ, RZ, 0x1 ;  /* 0x00000001ff231424 */ /* 0x000fe200078e02ff */
[C---:B------:R-:W-:Y:S01]  /*0cb0*/  FSETP.GEU.AND P1, PT, R21.reuse, R18, PT ;  /* 0x000000121500720b */ /* 0x040fe20003f2e000 */
[----:B------:R-:W-:Y:S01]  /*0cc0*/  @P2 IMAD.MOV R35, RZ, RZ, R37 ;  /* 0x000000ffff232224 */ /* 0x000fe200078e0225 */
[----:B------:R-:W-:Y:S01]  /*0cd0*/  FSETP.GEU.AND P2, PT, R21, R15, PT ;  /* 0x0000000f1500720b */ /* 0x000fe20003f4e000 */
[----:B------:R-:W-:Y:S01]  /*0ce0*/  @P0 IMAD.MOV R39, RZ, RZ, 0x1 ;  /* 0x00000001ff270424 */ /* 0x000fe200078e02ff */
[----:B------:R-:W-:Y:S02]  /*0cf0*/  SEL R37, RZ, 0x1, P0 ;  /* 0x00000001ff257807 */ /* 0x000fe40000000000 */
[----:B------:R-:W-:Y:S02]  /*0d00*/  FSETP.GEU.AND P0, PT, R29, R14, PT ;  /* 0x0000000e1d00720b */ /* 0x000fe40003f0e000 */
[----:B------:R-:W-:Y:S01]  /*0d10*/  SEL R41, RZ, 0x1, P1 ;  /* 0x00000001ff297807 */ /* 0x000fe20000800000 */
[----:B------:R-:W-:Y:S01]  /*0d20*/  @P3 IMAD.MOV R39, RZ, RZ, R37 ;  /* 0x000000ffff273224 */ /* 0x000fe200078e0225 */
[----:B------:R-:W-:Y:S01]  /*0d30*/  FSETP.GEU.AND P3, PT, R25, R31, PT ;  /* 0x0000001f1900720b */ /* 0x000fe20003f6e000 */
[----:B------:R-:W-:-:S02]  /*0d40*/  IMAD.MOV.U32 R37, RZ, RZ, 0x2 ;  /* 0x00000002ff257424 */ /* 0x000fc400078e00ff */
[----:B------:R-:W-:Y:S02]  /*0d50*/  @P1 IADD3 R37, PT, PT, RZ, 0x1, RZ ;  /* 0x00000001ff251810 */ /* 0x000fe40007ffe0ff */
[----:B------:R-:W-:Y:S01]  /*0d60*/  @P2 IMAD.MOV R37, RZ, RZ, R41 ;  /* 0x000000ffff252224 */ /* 0x000fe200078e0229 */
[----:B------:R-:W-:Y:S01]  /*0d70*/  FSETP.GEU.AND P1, PT, R25, R13, PT ;  /* 0x0000000d1900720b */ /* 0x000fe20003f2e000 */
[----:B------:R-:W-:Y:S01]  /*0d80*/  VIADD R41, R35, 0x1 ;  /* 0x0000000123297836 */ /* 0x000fe20000000000 */
[----:B------:R-:W-:Y:S01]  /*0d90*/  FSETP.GEU.AND P2, PT, R25, R10, PT ;  /* 0x0000000a1900720b */ /* 0x000fe20003f4e000 */
[----:B------:R-:W-:Y:S01]  /*0da0*/  @P0 IMAD.MOV R41, RZ, RZ, R35 ;  /* 0x000000ffff290224 */ /* 0x000fe200078e0223 */
[----:B------:R-:W-:-:S03]  /*0db0*/  FSETP.GEU.AND P0, PT, R29, R11, PT ;  /* 0x0000000b1d00720b */ /* 0x000fc60003f0e000 */
[----:B------:R-:W-:-:S10]  /*0dc0*/  VIADD R35, R41, 0x1 ;  /* 0x0000000129237836 */ /* 0x000fd40000000000 */
        /* <DEDUP_REMOVED lines=15> */
[----:B------:R-:W-:Y:S02]  /*0ec0*/  @P0 IMAD.MOV R41, RZ, RZ, R35 ;  /* 0x000000ffff290224 */ /* 0x000fe400078e0223 */
[----:B------:R-:W-:Y:S02]  /*0ed0*/  VIADD R35, R39, 0x1 ;  /* 0x0000000127237836 */ /* 0x000fe40000000000 */
[----:B------:R-:W-:Y:S01]  /*0ee0*/  @P1 IMAD.MOV R35, RZ, RZ, R39 ;  /* 0x000000ffff231224 */ /* 0x000fe200078e0227 */
[----:B------:R-:W-:Y:S02]  /*0ef0*/  FSETP.GEU.AND P1, PT, R25, R7, PT ;  /* 0x000000071900720b */ /* 0x000fe40003f2e000 */
[----:B------:R-:W-:Y:S01]  /*0f00*/  ISETP.GT.U32.AND P0, PT, R41, 0x4, PT ;  /* 0x000000042900780c */ /* 0x000fe20003f04070 */
[----:B------:R-:W-:Y:S02]  /*0f10*/  VIADD R39, R35, 0x1 ;  /* 0x0000000123277836 */ /* 0x000fe40000000000 */
[----:B------:R-:W-:Y:S01]  /*0f20*/  @P2 IMAD.MOV R39, RZ, RZ, R35 ;  /* 0x000000ffff272224 */ /* 0x000fe200078e0223 */
[----:B------:R-:W-:-:S02]  /*0f30*/  FSETP.GEU.AND P2, PT, R25, R2, PT ;  /* 0x000000021900720b */ /* 0x000fc40003f4e000 */
[----:B------:R-:W-:Y:S01]  /*0f40*/  FSEL R26, R29, R26, P0 ;  /* 0x0000001a1d1a7208 */ /* 0x000fe20000000000 */
[----:B------:R-:W-:Y:S01]  /*0f50*/  VIADD R35, R39, 0x1 ;  /* 0x0000000127237836 */ /* 0x000fe20000000000 */
[----:B------:R-:W-:-:S03]  /*0f60*/  FSEL R27, R27, R29, P0 ;  /* 0x0000001d1b1b7208 */ /* 0x000fc60000000000 */
[----:B------:R-:W-:Y:S01]  /*0f70*/  @P1 IMAD.MOV R35, RZ, RZ, R39 ;  /* 0x000000ffff231224 */ /* 0x000fe200078e0227 */
[----:B------:R-:W-:-:S03]  /*0f80*/  FSETP.GEU.AND P1, PT, R25, R36, PT ;  /* 0x000000241900720b */ /* 0x000fc60003f2e000 */
[----:B------:R-:W-:Y:S02]  /*0f90*/  VIADD R39, R35, 0x1 ;  /* 0x0000000123277836 */ /* 0x000fe40000000000 */
[----:B------:R-:W-:Y:S01]  /*0fa0*/  @P2 IMAD.MOV R39, RZ, RZ, R35 ;  /* 0x000000ffff272224 */ /* 0x000fe200078e0223 */
[----:B------:R-:W-:-:S03]  /*0fb0*/  FSETP.GEU.AND P2, PT, R25, R42, PT ;  /* 0x0000002a1900720b */ /* 0x000fc60003f4e000 */
[----:B------:R-:W-:-:S04]  /*0fc0*/  VIADD R35, R39, 0x1 ;  /* 0x0000000127237836 */ /* 0x000fc80000000000 */
[----:B------:R-:W-:Y:S02]  /*0fd0*/  @P1 IADD3 R35, PT, PT, R39, RZ, RZ ;  /* 0x000000ff27231210 */ /* 0x000fe40007ffe0ff */
[----:B------:R-:W-:-:S03]  /*0fe0*/  FSETP.GEU.AND P1, PT, R21, R12, PT ;  /* 0x0000000c1500720b */ /* 0x000fc60003f2e000 */
[----:B------:R-:W-:Y:S02]  /*0ff0*/  VIADD R39, R35, 0x1 ;  /* 0x0000000123277836 */ /* 0x000fe40000000000 */
[----:B------:R-:W-:Y:S01]  /*1000*/  @P2 IMAD.MOV R39, RZ, RZ, R35 ;  /* 0x000000ffff272224 */ /* 0x000fe200078e0223 */
[----:B------:R-:W-:-:S03]  /*1010*/  FSETP.GEU.AND P2, PT, R21, R9, PT ;  /* 0x000000091500720b */ /* 0x000fc60003f4e000 */
[----:B------:R-:W-:Y:S02]  /*1020*/  VIADD R35, R39, 0x1 ;  /* 0x0000000127237836 */ /* 0x000fe40000000000 */
[----:B------:R-:W-:Y:S02]  /*1030*/  @P3 IMAD.MOV R35, RZ, RZ, R39 ;  /* 0x000000ffff233224 */ /* 0x000fe400078e0227 */
[----:B------:R-:W-:Y:S02]  /*1040*/  VIADD R39, R37, 0x1 ;  /* 0x0000000125277836 */ /* 0x000fe40000000000 */
[----:B------:R-:W-:Y:S01]  /*1050*/  @P1 IMAD.MOV R39, RZ, RZ, R37 ;  /* 0x000000ffff271224 */ /* 0x000fe200078e0225 */
[----:B------:R-:W-:-:S03]  /*1060*/  FSETP.GEU.AND P1, PT, R21, R6, PT ;  /* 0x000000061500720b */ /* 0x000fc60003f2e000 */
[----:B------:R-:W-:Y:S02]  /*1070*/  VIADD R37, R39, 0x1 ;  /* 0x0000000127257836 */ /* 0x000fe40000000000 */
[----:B------:R-:W-:Y:S01]  /*1080*/  @P2 IMAD.MOV R37, RZ, RZ, R39 ;  /* 0x000000ffff252224 */ /* 0x000fe200078e0227 */
[----:B------:R-:W-:-:S03]  /*1090*/  FSETP.GEU.AND P2, PT, R21, R30, PT ;  /* 0x0000001e1500720b */ /* 0x000fc60003f4e000 */
[----:B------:R-:W-:-:S04]  /*10a0*/  VIADD R39, R37, 0x1 ;  /* 0x0000000125277836 */ /* 0x000fc80000000000 */
[----:B------:R-:W-:Y:S01]  /*10b0*/  @P1 IMAD.MOV R39, RZ, RZ, R37 ;  /* 0x000000ffff271224 */ /* 0x000fe200078e0225 */
[----:B------:R-:W-:-:S03]  /*10c0*/  FSETP.GEU.AND P1, PT, R21, R38, PT ;  /* 0x000000261500720b */ /* 0x000fc60003f2e000 */
[----:B------:R-:W-:Y:S02]  /*10d0*/  VIADD R37, R39, 0x1 ;  /* 0x0000000127257836 */ /* 0x000fe40000000000 */
[----:B------:R-:W-:Y:S01]  /*10e0*/  @P2 IMAD.MOV R37, RZ, RZ, R39 ;  /* 0x000000ffff252224 */ /* 0x000fe200078e0227 */
[----:B------:R-:W-:-:S03]  /*10f0*/  FSETP.GEU.AND P2, PT, R21, R32, PT ;  /* 0x000000201500720b */ /* 0x000fc60003f4e000 */
[----:B------:R-:W-:-:S04]  /*1100*/  VIADD R39, R37, 0x1 ;  /* 0x0000000125277836 */ /* 0x000fc80000000000 */
[----:B------:R-:W-:Y:S01]  /*1110*/  @P1 IMAD.MOV R39, RZ, RZ, R37 ;  /* 0x000000ffff271224 */ /* 0x000fe200078e0225 */
[----:B------:R-:W-:Y:S01]  /*1120*/  ISETP.GT.U32.AND P1, PT, R35, 0x4, PT ;  /* 0x000000042300780c */ /* 0x000fe20003f24070 */
[----:B------:R-:W-:Y:S02]  /*1130*/  FADD R35, R26, R27 ;  /* 0x0000001b1a237221 */ /* 0x000fe40000000000 */
[----:B------:R-:W-:Y:S01]  /*1140*/  VIADD R37, R39, 0x1 ;  /* 0x0000000127257836 */ /* 0x000fe20000000000 */
[----:B------:R-:W-:Y:S01]  /*1150*/  FSEL R28, R25, R28, P1 ;  /* 0x0000001c191c7208 */ /* 0x000fe20000800000 */
[----:B------:R-:W-:Y:S01]  /*1160*/  @P2 IMAD.MOV R37, RZ, RZ, R39 ;  /* 0x000000ffff252224 */ /* 0x000fe200078e0227 */
[----:B------:R-:W-:Y:S01]  /*1170*/  FSETP.GEU.AND P2, PT, R21, R33, PT ;  /* 0x000000211500720b */ /* 0x000fe20003f4e000 */
[----:B------:R-:W-:Y:S01]  /*1180*/  FMUL R35, R35, 0.5 ;  /* 0x3f00000023237820 */ /* 0x000fe20000400000 */
[----:B------:R-:W-:Y:S01]  /*1190*/  FSEL R25, R22, R25, P1 ;  /* 0x0000001916197208 */ /* 0x000fe20000800000 */
[----:B------:R-:W-:-:S03]  /*11a0*/  VIADD R22, R37, 0x1 ;  /* 0x0000000125167836 */ /* 0x000fc60000000000 */
[C---:B------:R-:W-:Y:S01]  /*11b0*/  FSETP.GEU.AND P0, PT, R35.reuse, R20, PT ;  /* 0x000000142300720b */ /* 0x040fe20003f0e000 */
[----:B------:R-:W-:Y:S01]  /*11c0*/  FADD R29, R28, R25 ;  /* 0x000000191c1d7221 */ /* 0x000fe20000000000 */
[----:B------:R-:W-:-:S03]  /*11d0*/  FSETP.GEU.AND P1, PT, R35, R17, PT ;  /* 0x000000112300720b */ /* 0x000fc60003f2e000 */
[----:B------:R-:W-:Y:S02]  /*11e0*/  FMUL R29, R29, 0.5 ;  /* 0x3f0000001d1d7820 */ /* 0x000fe40000400000 */
[----:B------:R-:W-:Y:S02]  /*11f0*/  @P2 IMAD.MOV R22, RZ, RZ, R37 ;  /* 0x000000ffff162224 */ /* 0x000fe400078e0225 */
[----:B------:R-:W-:Y:S01]  /*1200*/  IMAD.MOV.U32 R37, RZ, RZ, 0x2 ;  /* 0x00000002ff257424 */ /* 0x000fe200078e00ff */
[C---:B------:R-:W-:Y:S02]  /*1210*/  FSETP.GEU.AND P2, PT, R29.reuse, R19, PT ;  /* 0x000000131d00720b */ /* 0x040fe40003f4e000 */
[----:B------:R-:W-:Y:S01]  /*1220*/  ISETP.GT.U32.AND P3, PT, R22, 0x4, PT ;  /* 0x000000041600780c */ /* 0x000fe20003f64070 */
[----:B------:R-:W-:Y:S01]  /*1230*/  IMAD.MOV.U32 R22, RZ, RZ, 0x2 ;  /* 0x00000002ff167424 */ /* 0x000fe200078e00ff */
[----:B------:R-:W-:Y:S01]  /*1240*/  FSETP.GEU.AND P4, PT, R29, R16, PT ;  /* 0x000000101d00720b */ /* 0x000fe20003f8e000 */
[----:B------:R-:W-:Y:S01]  /*1250*/  @P0 IMAD.MOV R22, RZ, RZ, 0x1 ;  /* 0x00000001ff160424 */ /* 0x000fe200078e02ff */
[----:B------:R-:W-:-:S02]  /*1260*/  FSEL R23, R21, R23, P3 ;  /* 0x0000001715177208 */ /* 0x000fc40001800000 */
[----:B------:R-:W-:Y:S02]  /*1270*/  FSEL R24, R24, R21, P3 ;  /* 0x0000001518187208 */ /* 0x000fe40001800000 */
[----:B------:R-:W-:Y:S02]  /*1280*/  SEL R21, RZ, 0x1, P0 ;  /* 0x00000001ff157807 */ /* 0x000fe40000000000 */
[----:B------:R-:W-:Y:S01]  /*1290*/  FSETP.GEU.AND P3, PT, R35, R14, PT ;  /* 0x0000000e2300720b */ /* 0x000fe20003f6e000 */
[----:B------:R-:W-:Y:S01]  /*12a0*/  @P2 IMAD.MOV R37, RZ, RZ, 0x1 ;  /* 0x00000001ff252424 */ /* 0x000fe200078e02ff */
[----:B------:R-:W-:Y:S01]  /*12b0*/  FSETP.GEU.AND P0, PT, R29, R13, PT ;  /* 0x0000000d1d00720b */ /* 0x000fe20003f0e000 */
[----:B------:R-:W-:Y:S01]  /*12c0*/  @P1 IMAD.MOV R22, RZ, RZ, R21 ;  /* 0x000000ffff161224 */ /* 0x000fe200078e0215 */
[----:B------:R-:W-:Y:S02]  /*12d0*/  SEL R21, RZ, 0x1, P2 ;  /* 0x00000001ff157807 */ /* 0x000fe40001000000 */
[----:B------:R-:W-:-:S03]  /*12e0*/  FSETP.GEU.AND P1, PT, R35, R11, PT ;  /* 0x0000000b2300720b */ /* 0x000fc60003f2e000 */
[----:B------:R-:W-:Y:S01]  /*12f0*/  @P4 IMAD.MOV R37, RZ, RZ, R21 ;  /* 0x000000ffff254224 */ /* 0x000fe200078e0215 */
[----:B------:R-:W-:-:S03]  /*1300*/  IADD3 R21, PT, PT, R22, 0x1, RZ ;  /* 0x0000000116157810 */ /* 0x000fc60007ffe0ff */
[----:B------:R-:W-:Y:S02]  /*1310*/  @P3 IMAD.MOV R21, RZ, RZ, R22 ;  /* 0x000000ffff153224 */ /* 0x000fe400078e0216 */
[----:B------:R-:W-:Y:S02]  /*1320*/  VIADD R22, R37, 0x1 ;  /* 0x0000000125167836 */ /* 0x000fe40000000000 */
[----:B------:R-:W-:Y:S01]  /*1330*/  @P0 IMAD.MOV R22, RZ, RZ, R37 ;  /* 0x000000ffff160224 */ /* 0x000fe200078e0225 */
[----:B------:R-:W-:Y:S01]  /*1340*/  FSETP.GEU.AND P0, PT, R29, R10, PT ;  /* 0x0000000a1d00720b */ /* 0x000fe20003f0e000 */
[----:B------:R-:W-:Y:S02]  /*1350*/  VIADD R37, R21, 0x1 ;  /* 0x0000000115257836 */ /* 0x000fe40000000000 */
[----:B------:R-:W-:Y:S01]  /*1360*/  @P1 IMAD.MOV R37, RZ, RZ, R21 ;  /* 0x000000ffff251224 */ /* 0x000fe200078e0215 */
[----:B------:R-:W-:Y:S01]  /*1370*/  FSETP.GEU.AND P1, PT, R35, R8, PT ;  /* 0x000000082300720b */ /* 0x000fe20003f2e000 */
[----:B------:R-:W-:-:S08]  /*1380*/  VIADD R21, R22, 0x1 ;  /* 0x0000000116157836 */ /* 0x000fd00000000000 */
        /* <DEDUP_REMOVED lines=23> */
[----:B------:R-:W-:Y:S02]  /*1500*/  VIADD R37, R21, 0x1 ;  /* 0x0000000115257836 */ /* 0x000fe40000000000 */
[----:B------:R-:W-:-:S06]  /*1510*/  VIADD R39, R22, 0x1 ;  /* 0x0000000116277836 */ /* 0x000fcc0000000000 */
[----:B------:R-:W-:Y:S02]  /*1520*/  @P0 IMAD.MOV R37, RZ, RZ, R21 ;  /* 0x000000ffff250224 */ /* 0x000fe400078e0215 */
[----:B------:R-:W-:Y:S01]  /*1530*/  FADD R21, R23, R24 ;  /* 0x0000001817157221 */ /* 0x000fe20000000000 */
[----:B------:R-:W-:Y:S02]  /*1540*/  FSETP.GEU.AND P0, PT, R29, R31, PT ;  /* 0x0000001f1d00720b */ /* 0x000fe40003f0e000 */
[----:B------:R-:W-:Y:S01]  /*1550*/  @P1 IADD3 R39, PT, PT, R22, RZ, RZ ;  /* 0x000000ff16271210 */ /* 0x000fe20007ffe0ff */
[----:B------:R-:W-:Y:S01]  /*1560*/  FMUL R21, R21, 0.5 ;  /* 0x3f00000015157820 */ /* 0x000fe20000400000 */
[----:B------:R-:W-:-:S04]  /*1570*/  VIADD R22, R37, 0x1 ;  /* 0x0000000125167836 */ /* 0x000fc80000000000 */
[C---:B------:R-:W-:Y:S02]  /*1580*/  FSETP.GEU.AND P1, PT, R21.reuse, R18, PT ;  /* 0x000000121500720b */ /* 0x040fe40003f2e000 */
[C---:B------:R-:W-:Y:S02]  /*1590*/  FSETP.GEU.AND P2, PT, R21.reuse, R15, PT ;  /* 0x0000000f1500720b */ /* 0x040fe40003f4e000 */
[----:B------:R-:W-:Y:S01]  /*15a0*/  FSETP.GEU.AND P3, PT, R21, R12, PT ;  /* 0x0000000c1500720b */ /* 0x000fe20003f6e000 */
[----:B------:R-:W-:Y:S01]  /*15b0*/  @P0 IMAD.MOV R22, RZ, RZ, R37 ;  /* 0x000000ffff160224 */ /* 0x000fe200078e0225 */
[----:B------:R-:W-:Y:S01]  /*15c0*/  ISETP.GT.U32.AND P0, PT, R39, 0x4, PT ;  /* 0x000000042700780c */ /* 0x000fe20003f04070 */
[----:B------:R-:W-:Y:S01]  /*15d0*/  IMAD.MOV.U32 R39, RZ, RZ, 0x2 ;  /* 0x00000002ff277424 */ /* 0x000fe200078e00ff */
[----:B------:R-:W-:Y:S02]  /*15e0*/  SEL R37, RZ, 0x1, P1 ;  /* 0x00000001ff257807 */ /* 0x000fe40000800000 */
[----:B------:R-:W-:-:S02]  /*15f0*/  FSEL R26, R35, R26, P0 ;  /* 0x0000001a231a7208 */ /* 0x000fc40000000000 */
[----:B------:R-:W-:Y:S01]  /*1600*/  FSEL R27, R27, R35, P0 ;  /* 0x000000231b1b7208 */ /* 0x000fe20000000000 */
[----:B------:R-:W-:Y:S01]  /*1610*/  @P1 IMAD.MOV R39, RZ, RZ, 0x1 ;  /* 0x00000001ff271424 */ /* 0x000fe200078e02ff */
[C---:B------:R-:W-:Y:S01]  /*1620*/  FSETP.GEU.AND P1, PT, R21.reuse, R9, PT ;  /* 0x000000091500720b */ /* 0x040fe20003f2e000 */
[----:B------:R-:W-:Y:S01]  /*1630*/  @P2 IMAD.MOV R39, RZ, RZ, R37 ;  /* 0x000000ffff272224 */ /* 0x000fe200078e0225 */
[----:B------:R-:W-:-:S03]  /*1640*/  FSETP.GEU.AND P2, PT, R21, R6, PT ;  /* 0x000000061500720b */ /* 0x000fc60003f4e000 */
[----:B------:R-:W-:Y:S02]  /*1650*/  VIADD R37, R39, 0x1 ;  /* 0x0000000127257836 */ /* 0x000fe40000000000 */
[----:B------:R-:W-:-:S04]  /*1660*/  @P3 IMAD.MOV R37, RZ, RZ, R39 ;  /* 0x000000ffff253224 */ /* 0x000fc800078e0227 */
        /* <DEDUP_REMOVED lines=14> */
[----:B------:R-:W-:-:S03]  /*1750*/  ISETP.GT.U32.AND P1, PT, R22, 0x4, PT ;  /* 0x000000041600780c */ /* 0x000fc60003f24070 */
[----:B------:R-:W-:Y:S01]  /*1760*/  VIADD R37, R39, 0x1 ;  /* 0x0000000127257836 */ /* 0x000fe20000000000 */
[----:B------:R-:W-:Y:S01]  /*1770*/  FSEL R28, R29, R28, P1 ;  /* 0x0000001c1d1c7208 */ /* 0x000fe20000800000 */
[----:B------:R-:W-:Y:S01]  /*1780*/  @P2 IMAD.MOV R37, RZ, RZ, R39 ;  /* 0x000000ffff252224 */ /* 0x000fe200078e0227 */
[----:B------:R-:W-:Y:S01]  /*1790*/  FSEL R22, R25, R29, P1 ;  /* 0x0000001d19167208 */ /* 0x000fe20000800000 */
[----:B------:R-:W-:-:S03]  /*17a0*/  FADD R29, R26, R27 ;  /* 0x0000001b1a1d7221 */ /* 0x000fc60000000000 */
[----:B------:R-:W-:Y:S01]  /*17b0*/  ISETP.GT.U32.AND P2, PT, R37, 0x4, PT ;  /* 0x000000042500780c */ /* 0x000fe20003f44070 */
[----:B------:R-:W-:Y:S01]  /*17c0*/  FADD R25, R28, R22 ;  /* 0x000000161c197221 */ /* 0x000fe20000000000 */
[----:B------:R-:W-:Y:S02]  /*17d0*/  FMUL R29, R29, 0.5 ;  /* 0x3f0000001d1d7820 */ /* 0x000fe40000400000 */
[----:B------:R-:W-:Y:S01]  /*17e0*/  FSEL R23, R21, R23, P2 ;  /* 0x0000001715177208 */ /* 0x000fe20001000000 */
[----:B------:R-:W-:Y:S01]  /*17f0*/  FMUL R25, R25, 0.5 ;  /* 0x3f00000019197820 */ /* 0x000fe20000400000 */
[----:B------:R-:W-:-:S05]  /*1800*/  FSEL R24, R24, R21, P2 ;  /* 0x0000001518187208 */ /* 0x000fca0001000000 */
[----:B------:R-:W-:-:S04]  /*1810*/  FADD R21, R23, R24 ;  /* 0x0000001817157221 */ /* 0x000fc80000000000 */
[----:B------:R-:W-:Y:S01]  /*1820*/  FMUL R21, R21, 0.5 ;  /* 0x3f00000015157820 */ /* 0x000fe20000400000 */
[----:B------:R-:W-:Y:S06]  /*1830*/  BRA.U UP0, `(.L_x_14) ;  /* 0xfffffff100f47547 */ /* 0x000fec000b83ffff */
[----:B------:R-:W0:Y:S01]  /*1840*/  S2R R7, SR_TID.X ;  /* 0x0000000000077919 */ /* 0x000e220000002100 */
[----:B------:R-:W0:Y:S01]  /*1850*/  LDC R2, c[0x0][0x360] ;  /* 0x0000d800ff027b82 */ /* 0x000e220000000800 */
[----:B------:R-:W-:Y:S01]  /*1860*/  FADD R29, R29, 0.5 ;  /* 0x3f0000001d1d7421 */ /* 0x000fe20000000000 */
[----:B------:R-:W-:Y:S01]  /*1870*/  FADD R25, R25, 0.5 ;  /* 0x3f00000019197421 */ /* 0x000fe20000000000 */
[----:B------:R-:W-:-:S04]  /*1880*/  FADD R21, R21, 0.5 ;  /* 0x3f00000015157421 */ /* 0x000fc80000000000 */
[----:B------:R-:W1:Y:S01]  /*1890*/  F2I.U32.TRUNC.NTZ R29, R29 ;  /* 0x0000001d001d7305 */ /* 0x000e62000020f000 */
[----:B------:R-:W2:Y:S07]  /*18a0*/  LDC R4, c[0x0][0x364] ;  /* 0x0000d900ff047b82 */ /* 0x000eae0000000800 */
[----:B------:R-:W3:Y:S01]  /*18b0*/  F2I.U32.TRUNC.NTZ R25, R25 ;  /* 0x0000001900197305 */ /* 0x000ee2000020f000 */
[----:B0-----:R-:W-:Y:S02]  /*18c0*/  IMAD R2, R2, UR8, R7 ;  /* 0x0000000802027c24 */ /* 0x001fe4000f8e0207 */
[----:B--2---:R-:W-:-:S03]  /*18d0*/  IMAD R5, R4, UR9, R5 ;  /* 0x0000000904057c24 */ /* 0x004fc6000f8e0205 */
[----:B------:R-:W-:-:S04]  /*18e0*/  ISETP.GE.AND P0, PT, R2, R3, PT ;  /* 0x000000030200720c */ /* 0x000fc80003f06270 */
[----:B------:R-:W-:-:S13]  /*18f0*/  ISETP.GT.OR P0, PT, R5, UR10, P0 ;  /* 0x0000000a05007c0c */ /* 0x000fda0008704670 */
[----:B-1-3--:R-:W-:Y:S05]  /*1900*/  @P0 EXIT ;  /* 0x000000000000094d */ /* 0x00afea0003800000 */
[----:B------:R-:W0:Y:S01]  /*1910*/  LDC.64 R4, c[0x0][0x388] ;  /* 0x0000e200ff047b82 */ /* 0x000e220000000a00 */
[----:B------:R-:W1:Y:S01]  /*1920*/  F2I.U32.TRUNC.NTZ R21, R21 ;  /* 0x0000001500157305 */ /* 0x000e62000020f000 */
[----:B------:R-:W-:Y:S01]  /*1930*/  IMAD.SHL.U32 R2, R25, 0x100, RZ ;  /* 0x0000010019027824 */ /* 0x000fe200078e00ff */
[----:B------:R-:W-:Y:S01]  /*1940*/  LOP3.LUT R29, R29, 0xff, RZ, 0xc0, !PT ;  /* 0x000000ff1d1d7812 */ /* 0x000fe200078ec0ff */
[----:B------:R-:W-:-:S03]  /*1950*/  IMAD.IADD R7, R0, 0x1, R3 ;  /* 0x0000000100077824 */ /* 0x000fc600078e0203 */
[----:B------:R-:W-:Y:S01]  /*1960*/  LOP3.LUT R2, R29, 0xff00, R2, 0xf8, !PT ;  /* 0x0000ff001d027812 */ /* 0x000fe200078ef802 */
[----:B-1----:R-:W-:-:S05]  /*1970*/  IMAD.U32 R3, R21, 0x10000, RZ ;  /* 0x0001000015037824 */ /* 0x002fca00078e00ff */
[----:B------:R-:W-:Y:S01]  /*1980*/  LOP3.LUT R9, R2, 0xff0000, R3, 0xf8, !PT ;  /* 0x00ff000002097812 */ /* 0x000fe200078ef803 */
[----:B0-----:R-:W-:-:S05]  /*1990*/  IMAD.WIDE R2, R7, 0x4, R4 ;  /* 0x0000000407027825 */ /* 0x001fca00078e0204 */
[----:B------:R-:W-:Y:S01]  /*19a0*/  STG.E desc[UR6][R2.64], R9 ;  /* 0x0000000902007986 */ /* 0x000fe2000c101906 */
[----:B------:R-:W-:Y:S05]  /*19b0*/  EXIT ;  /* 0x000000000000794d */ /* 0x000fea0003800000 */
.L_x_15:
[----:B------:R-:W-:-:S00]  /*19c0*/  BRA `(.L_x_15) ;  /* 0xfffffffc00fc7947 */ /* 0x000fc0000383ffff */
[----:B------:R-:W-:-:S00]  /*19d0*/  NOP ;  /* 0x0000000000007918 */ /* 0x000fc00000000000 */
        /* <DEDUP_REMOVED lines=10> */
.L_x_16:


//--------------------- .nv.shared._Z8ckMedianPK6uchar4Pjiii --------------------------
	.section	.nv.shared._Z8ckMedianPK6uchar4Pjiii,"aw",@nobits
	.sectionflags	@""
	.align	16
	.zero		1024


//--------------------- .nv.shared.reserved.0     --------------------------
	.section	.nv.shared.reserved.0,"aw",@nobits
	.weak		__nv_reservedSMEM_offset_0_alias
	.size		__nv_reservedSMEM_offset_0_alias, 0, 64
	.other		__nv_reservedSMEM_offset_0_alias,@"STO_CUDA_RESERVED_SHARED STV_DEFAULT"
__nv_reservedSMEM_offset_0_alias:
	.zero		0
	.zero		64


//--------------------- .nv.constant0._Z8ckMedianPK6uchar4Pjiii --------------------------
	.section	.nv.constant0._Z8ckMedianPK6uchar4Pjiii,"a",@progbits
	.sectionflags	@""
	.align	4
.nv.constant0._Z8ckMedianPK6uchar4Pjiii:
	.zero		924


//--------------------- SYMBOLS --------------------------

	.type		.nv.reservedSmem.offset0,@object
	.size		.nv.reservedSmem.offset0,0x4
	.type		.nv.reservedSmem.cap,@object
	.size		.nv.reservedSmem.cap,0x4
